// auto-generated by cutlass_sweep.gemm — config: {"arch": "sm_90", "cluster_m": 1, "cluster_n": 1, "dtype": "bf16", "dtype_b": "bf16", "layout": "nt", "stages": 0, "tile_k": 64, "tile_m": 128, "tile_n": 128}
#include "cutlass/cutlass.h"
#include "cutlass/gemm/collective/collective_builder.hpp"
#include "cutlass/gemm/device/gemm_universal_adapter.h"
#include "cutlass/gemm/kernel/gemm_universal.hpp"
#include "cutlass/epilogue/collective/collective_builder.hpp"

using ElemA = cutlass::bfloat16_t;
using ElemB = cutlass::bfloat16_t;
using ElemCD = cutlass::bfloat16_t;
using Acc  = float;
using TileShape    = cute::Shape<cute::_128, cute::_128, cute::_64>;
using ClusterShape = cute::Shape<cute::_1, cute::_1, cute::_1>;

using CollectiveEpilogue = typename cutlass::epilogue::collective::CollectiveBuilder<
    cutlass::arch::Sm90, cutlass::arch::OpClassTensorOp,
    TileShape, ClusterShape,
    cutlass::epilogue::collective::EpilogueTileAuto,
    Acc, Acc,
    ElemCD, cutlass::layout::RowMajor, 128 / cutlass::sizeof_bits<ElemCD>::value,
    ElemCD, cutlass::layout::RowMajor, 128 / cutlass::sizeof_bits<ElemCD>::value,
    cutlass::epilogue::collective::EpilogueScheduleAuto
  >::CollectiveOp;

using CollectiveMainloop = typename cutlass::gemm::collective::CollectiveBuilder<
    cutlass::arch::Sm90, cutlass::arch::OpClassTensorOp,
    ElemA, cutlass::layout::RowMajor, 128 / cutlass::sizeof_bits<ElemA>::value,
    ElemB, cutlass::layout::ColumnMajor, 128 / cutlass::sizeof_bits<ElemB>::value,
    Acc,
    TileShape, ClusterShape,
    cutlass::gemm::collective::StageCountAutoCarveout<static_cast<int>(sizeof(typename CollectiveEpilogue::SharedStorage))>,
    cutlass::gemm::collective::KernelScheduleAuto
  >::CollectiveOp;

using GemmKernel = cutlass::gemm::kernel::GemmUniversal<
    cute::Shape<int,int,int,int>,
    CollectiveMainloop,
    CollectiveEpilogue
>;
using Gemm = cutlass::gemm::device::GemmUniversalAdapter<GemmKernel>;

// Force the device kernel symbol into the cubin without needing a host main.
auto* _anchor = &cutlass::device_kernel<GemmKernel>;


// ===== COMPILED SASS (sm_90a) =====

	.target	sm_90a

	.elftype	@"ET_EXEC"


//--------------------- .note.nv.tkinfo           --------------------------
	.section	.note.nv.tkinfo,"",@"SHT_NOTE"
	.sectionflags	@"SHF_NOTE_NV_TKINFO"
	.tkinfo
        /*0018*/ 	.word	0x00000002
        /*0030*/ 	.string	""
        /*0030*/ 	.string	"ptxas"
        /*0030*/ 	.string	"Cuda compilation tools, release 13.0, V13.0.88"
        /*0030*/ 	.string	"Build cuda_13.0.r13.0/compiler.36424714_0"
        /*0030*/ 	.string	"-arch sm_90a -m 64 "



//--------------------- .note.nv.cuinfo           --------------------------
	.section	.note.nv.cuinfo,"",@"SHT_NOTE"
	.sectionflags	@"SHF_NOTE_NV_CUINFO"
        /*0018*/ 	.short	0x0002
        /*001a*/ 	.short	0x005a
        /*001c*/ 	.short	0x0082
	.zero		2


//--------------------- .nv.info                  --------------------------
	.section	.nv.info,"",@"SHT_CUDA_INFO"
	.align	4


	//----- nvinfo : EIATTR_REGCOUNT
	.align		4
        /*0000*/ 	.byte	0x04, 0x2f
        /*0002*/ 	.short	(.L_15 - .L_14)
	.align		4
.L_14:
        /*0004*/ 	.word	index@(_ZN7cutlass13device_kernelINS_4gemm6kernel13GemmUniversalIN4cute5tupleIJiiiiEEENS1_10collective13CollectiveMmaINS1_34MainloopSm90TmaGmmaWarpSpecializedILi7ENS5_IJNS4_1CILi1EEESB_SB_EEENS1_35KernelTmaWarpSpecializedCooperativeEEENS5_IJNSA_ILi128EEESF_NSA_ILi64EEEEEENS_10bfloat16_tENS5_IJlSB_lEEESI_SJ_NS4_8TiledMMAINS4_8MMA_AtomIJNS4_4SM904GMMA28MMA_64x128x16_F32BF16BF16_SSILNSN_5MajorE0ELSP_0ELNSN_7ScaleInE1ELSQ_1EEEEEENS4_6LayoutINS5_IJNSA_ILi2EEESB_SB_EEENS5_IJSB_NSA_ILi0EEESW_EEEEENS5_IJNS4_10UnderscoreESZ_SZ_EEEEENS4_13SM90_TMA_LOADENS4_14ComposedLayoutINS4_7SwizzleILi3ELi4ELi3EEENS4_18smem_ptr_flag_bitsILi16EEENST_INS5_IJNSA_ILi8EEESG_EEENS5_IJSG_SB_EEEEEEEvNS4_8identityES12_S1C_vS1D_EENS_8epilogue10collective6detail29Sm90TmaWarpSpecializedAdapterINS1G_15DefaultEpilogueISI_SJ_SJ_NS1F_6thread17LinearCombinationISI_Li1EffLNS1K_9ScaleType4KindE0ELNS_15FloatRoundStyleE2ESI_EENS1_15EpilogueDefaultEEEEEvvEEEEvNT_6ParamsE)
        /*0008*/ 	.word	0x000000a8


	//----- nvinfo : EIATTR_FRAME_SIZE
	.align		4
.L_15:
        /*000c*/ 	.byte	0x04, 0x11
        /*000e*/ 	.short	(.L_17 - .L_16)
	.align		4
.L_16:
        /*0010*/ 	.word	index@(_ZN7cutlass13device_kernelINS_4gemm6kernel13GemmUniversalIN4cute5tupleIJiiiiEEENS1_10collective13CollectiveMmaINS1_34MainloopSm90TmaGmmaWarpSpecializedILi7ENS5_IJNS4_1CILi1EEESB_SB_EEENS1_35KernelTmaWarpSpecializedCooperativeEEENS5_IJNSA_ILi128EEESF_NSA_ILi64EEEEEENS_10bfloat16_tENS5_IJlSB_lEEESI_SJ_NS4_8TiledMMAINS4_8MMA_AtomIJNS4_4SM904GMMA28MMA_64x128x16_F32BF16BF16_SSILNSN_5MajorE0ELSP_0ELNSN_7ScaleInE1ELSQ_1EEEEEENS4_6LayoutINS5_IJNSA_ILi2EEESB_SB_EEENS5_IJSB_NSA_ILi0EEESW_EEEEENS5_IJNS4_10UnderscoreESZ_SZ_EEEEENS4_13SM90_TMA_LOADENS4_14ComposedLayoutINS4_7SwizzleILi3ELi4ELi3EEENS4_18smem_ptr_flag_bitsILi16EEENST_INS5_IJNSA_ILi8EEESG_EEENS5_IJSG_SB_EEEEEEEvNS4_8identityES12_S1C_vS1D_EENS_8epilogue10collective6detail29Sm90TmaWarpSpecializedAdapterINS1G_15DefaultEpilogueISI_SJ_SJ_NS1F_6thread17LinearCombinationISI_Li1EffLNS1K_9ScaleType4KindE0ELNS_15FloatRoundStyleE2ESI_EENS1_15EpilogueDefaultEEEEEvvEEEEvNT_6ParamsE)
        /*0014*/ 	.word	0x00000000


	//----- nvinfo : EIATTR_MIN_STACK_SIZE
	.align		4
.L_17:
        /*0018*/ 	.byte	0x04, 0x12
        /*001a*/ 	.short	(.L_19 - .L_18)
	.align		4
.L_18:
        /*001c*/ 	.word	index@(_ZN7cutlass13device_kernelINS_4gemm6kernel13GemmUniversalIN4cute5tupleIJiiiiEEENS1_10collective13CollectiveMmaINS1_34MainloopSm90TmaGmmaWarpSpecializedILi7ENS5_IJNS4_1CILi1EEESB_SB_EEENS1_35KernelTmaWarpSpecializedCooperativeEEENS5_IJNSA_ILi128EEESF_NSA_ILi64EEEEEENS_10bfloat16_tENS5_IJlSB_lEEESI_SJ_NS4_8TiledMMAINS4_8MMA_AtomIJNS4_4SM904GMMA28MMA_64x128x16_F32BF16BF16_SSILNSN_5MajorE0ELSP_0ELNSN_7ScaleInE1ELSQ_1EEEEEENS4_6LayoutINS5_IJNSA_ILi2EEESB_SB_EEENS5_IJSB_NSA_ILi0EEESW_EEEEENS5_IJNS4_10UnderscoreESZ_SZ_EEEEENS4_13SM90_TMA_LOADENS4_14ComposedLayoutINS4_7SwizzleILi3ELi4ELi3EEENS4_18smem_ptr_flag_bitsILi16EEENST_INS5_IJNSA_ILi8EEESG_EEENS5_IJSG_SB_EEEEEEEvNS4_8identityES12_S1C_vS1D_EENS_8epilogue10collective6detail29Sm90TmaWarpSpecializedAdapterINS1G_15DefaultEpilogueISI_SJ_SJ_NS1F_6thread17LinearCombinationISI_Li1EffLNS1K_9ScaleType4KindE0ELNS_15FloatRoundStyleE2ESI_EENS1_15EpilogueDefaultEEEEEvvEEEEvNT_6ParamsE)
        /*0020*/ 	.word	0x00000000
.L_19:


//--------------------- .nv.compat                --------------------------
	.section	.nv.compat,"",@"SHT_CUDA_COMPAT_INFO"
	.align	4
        /*0000*/ 	.byte	0x02, 0x09, 0x01, 0x00, 0x02, 0x02, 0x04, 0x00, 0x02, 0x05, 0x05, 0x00, 0x03, 0x07, 0x01, 0x01
        /*0010*/ 	.byte	0x02, 0x03, 0x01, 0x00, 0x02, 0x06, 0x01, 0x00, 0x04, 0x0b, 0x08, 0x00, 0x00, 0x00, 0x00, 0x00
        /*0020*/ 	.byte	0x00, 0x00, 0x00, 0x00


//--------------------- .nv.info._ZN7cutlass13device_kernelINS_4gemm6kernel13GemmUniversalIN4cute5tupleIJiiiiEEENS1_10collective13CollectiveMmaINS1_34MainloopSm90TmaGmmaWarpSpecializedILi7ENS5_IJNS4_1CILi1EEESB_SB_EEENS1_35KernelTmaWarpSpecializedCooperativeEEENS5_IJNSA_ILi128EEESF_NSA_ILi64EEEEEENS_10bfloat16_tENS5_IJlSB_lEEESI_SJ_NS4_8TiledMMAINS4_8MMA_AtomIJNS4_4SM904GMMA28MMA_64x128x16_F32BF16BF16_SSILNSN_5MajorE0ELSP_0ELNSN_7ScaleInE1ELSQ_1EEEEEENS4_6LayoutINS5_IJNSA_ILi2EEESB_SB_EEENS5_IJSB_NSA_ILi0EEESW_EEEEENS5_IJNS4_10UnderscoreESZ_SZ_EEEEENS4_13SM90_TMA_LOADENS4_14ComposedLayoutINS4_7SwizzleILi3ELi4ELi3EEENS4_18smem_ptr_flag_bitsILi16EEENST_INS5_IJNSA_ILi8EEESG_EEENS5_IJSG_SB_EEEEEEEvNS4_8identityES12_S1C_vS1D_EENS_8epilogue10collective6detail29Sm90TmaWarpSpecializedAdapterINS1G_15DefaultEpilogueISI_SJ_SJ_NS1F_6thread17LinearCombinationISI_Li1EffLNS1K_9ScaleType4KindE0ELNS_15FloatRoundStyleE2ESI_EENS1_15EpilogueDefaultEEEEEvvEEEEvNT_6ParamsE --------------------------
	.section	.nv.info._ZN7cutlass13device_kernelINS_4gemm6kernel13GemmUniversalIN4cute5tupleIJiiiiEEENS1_10collective13CollectiveMmaINS1_34MainloopSm90TmaGmmaWarpSpecializedILi7ENS5_IJNS4_1CILi1EEESB_SB_EEENS1_35KernelTmaWarpSpecializedCooperativeEEENS5_IJNSA_ILi128EEESF_NSA_ILi64EEEEEENS_10bfloat16_tENS5_IJlSB_lEEESI_SJ_NS4_8TiledMMAINS4_8MMA_AtomIJNS4_4SM904GMMA28MMA_64x128x16_F32BF16BF16_SSILNSN_5MajorE0ELSP_0ELNSN_7ScaleInE1ELSQ_1EEEEEENS4_6LayoutINS5_IJNSA_ILi2EEESB_SB_EEENS5_IJSB_NSA_ILi0EEESW_EEEEENS5_IJNS4_10UnderscoreESZ_SZ_EEEEENS4_13SM90_TMA_LOADENS4_14ComposedLayoutINS4_7SwizzleILi3ELi4ELi3EEENS4_18smem_ptr_flag_bitsILi16EEENST_INS5_IJNSA_ILi8EEESG_EEENS5_IJSG_SB_EEEEEEEvNS4_8identityES12_S1C_vS1D_EENS_8epilogue10collective6detail29Sm90TmaWarpSpecializedAdapterINS1G_15DefaultEpilogueISI_SJ_SJ_NS1F_6thread17LinearCombinationISI_Li1EffLNS1K_9ScaleType4KindE0ELNS_15FloatRoundStyleE2ESI_EENS1_15EpilogueDefaultEEEEEvvEEEEvNT_6ParamsE,"",@"SHT_CUDA_INFO"
	.sectionflags	@""
	.align	4


	//----- nvinfo : EIATTR_CUDA_API_VERSION
	.align		4
        /*0000*/ 	.byte	0x04, 0x37
        /*0002*/ 	.short	(.L_21 - .L_20)
.L_20:
        /*0004*/ 	.word	0x00000082


	//----- nvinfo : EIATTR_KPARAM_INFO
	.align		4
.L_21:
        /*0008*/ 	.byte	0x04, 0x17
        /*000a*/ 	.short	(.L_23 - .L_22)
.L_22:
        /*000c*/ 	.word	0x00000000
        /*0010*/ 	.short	0x0000
        /*0012*/ 	.short	0x0070
        /*0014*/ 	.byte	0x00, 0xf0, 0x01, 0x10


	//----- nvinfo : EIATTR_SPARSE_MMA_MASK
	.align		4
.L_23:
        /*0018*/ 	.byte	0x03, 0x50
        /*001a*/ 	.short	0x0000


	//----- nvinfo : EIATTR_MAXREG_COUNT
	.align		4
        /*001c*/ 	.byte	0x03, 0x1b
        /*001e*/ 	.short	0x00a8


	//----- nvinfo : EIATTR_NUM_BARRIERS
	.align		4
        /*0020*/ 	.byte	0x02, 0x4c
        /*0022*/ 	.byte	0x01
	.zero		1


	//----- nvinfo : EIATTR_EXTERNS
	.align		4
        /*0024*/ 	.byte	0x04, 0x0f
        /*0026*/ 	.short	(.L_25 - .L_24)


	//   ....[0]....
	.align		4
.L_24:
        /*0028*/ 	.word	index@(__assertfail)


	//----- nvinfo : EIATTR_MERCURY_ISA_VERSION
	.align		4
.L_25:
        /*002c*/ 	.byte	0x03, 0x5f
        /*002e*/ 	.short	0x0101


	//----- nvinfo : EIATTR_INT_WARP_WIDE_INSTR_OFFSETS
	.align		4
        /*0030*/ 	.byte	0x04, 0x31
        /*0032*/ 	.short	(.L_27 - .L_26)


	//   ....[0]....
.L_26:
        /*0034*/ 	.word	0x00000450


	//   ....[1]....
        /*0038*/ 	.word	0x00000460


	//   ....[2]....
        /*003c*/ 	.word	0x00000520


	//----- nvinfo : EIATTR_COOP_GROUP_MASK_REGIDS
	.align		4
.L_27:
        /*0040*/ 	.byte	0x04, 0x29
        /*0042*/ 	.short	(.L_29 - .L_28)


	//   ....[0]....
.L_28:
        /*0044*/ 	.word	0xffffffff


	//   ....[1]....
        /*0048*/ 	.word	0xffffffff


	//   ....[2]....
        /*004c*/ 	.word	0xffffffff


	//   ....[3]....
        /*0050*/ 	.word	0xffffffff


	//   ....[4]....
        /*0054*/ 	.word	0xffffffff


	//----- nvinfo : EIATTR_COOP_GROUP_INSTR_OFFSETS
	.align		4
.L_29:
        /*0058*/ 	.byte	0x04, 0x28
        /*005a*/ 	.short	(.L_31 - .L_30)


	//   ....[0]....
.L_30:
        /*005c*/ 	.word	0x00000060


	//   ....[1]....
        /*0060*/ 	.word	0x00000070


	//   ....[2]....
        /*0064*/ 	.word	0x00000130


	//   ....[3]....
        /*0068*/ 	.word	0x00000320


	//   ....[4]....
        /*006c*/ 	.word	0x00001220


	//----- nvinfo : EIATTR_REG_RECONFIG
	.align		4
.L_31:
        /*0070*/ 	.byte	0x01, 0x54
	.zero		2


	//----- nvinfo : EIATTR_SYSCALL_OFFSETS
	.align		4
        /*0074*/ 	.byte	0x04, 0x46
        /*0076*/ 	.short	(.L_33 - .L_32)


	//   ....[0]....
.L_32:
        /*0078*/ 	.word	0x00001410


	//----- nvinfo : EIATTR_MBARRIER_INSTR_OFFSETS
	.align		4
.L_33:
        /*007c*/ 	.byte	0x04, 0x39
        /*007e*/ 	.short	(.L_35 - .L_34)


	//   ....[0]....
.L_34:
        /*0080*/ 	.word	0x00000230
        /*0084*/ 	.word	0x000000ff
        /*0088*/ 	.word	0x00000000
        /*008c*/ 	.short	0x0100
        /*008e*/ 	.byte	0x08
	.zero		1


	//   ....[1]....
        /*0090*/ 	.word	0x00000240
        /*0094*/ 	.word	0x000000ff
        /*0098*/ 	.word	0x00000038
        /*009c*/ 	.short	0x0100
        /*009e*/ 	.byte	0x08
	.zero		1


	//   ....[2]....
        /*00a0*/ 	.word	0x00000250
        /*00a4*/ 	.word	0x000000ff
        /*00a8*/ 	.word	0x00000008
        /*00ac*/ 	.short	0x0100
        /*00ae*/ 	.byte	0x08
	.zero		1


	//   ....[3]....
        /*00b0*/ 	.word	0x00000260
        /*00b4*/ 	.word	0x000000ff
        /*00b8*/ 	.word	0x00000040
        /*00bc*/ 	.short	0x0100
        /*00be*/ 	.byte	0x08
	.zero		1


	//   ....[4]....
        /*00c0*/ 	.word	0x00000270
        /*00c4*/ 	.word	0x000000ff
        /*00c8*/ 	.word	0x00000010
        /*00cc*/ 	.short	0x0100
        /*00ce*/ 	.byte	0x08
	.zero		1


	//   ....[5]....
        /*00d0*/ 	.word	0x00000280
        /*00d4*/ 	.word	0x000000ff
        /*00d8*/ 	.word	0x00000048
        /*00dc*/ 	.short	0x0100
        /*00de*/ 	.byte	0x08
	.zero		1


	//   ....[6]....
        /*00e0*/ 	.word	0x00000290
        /*00e4*/ 	.word	0x000000ff
        /*00e8*/ 	.word	0x00000018
        /*00ec*/ 	.short	0x0100
        /*00ee*/ 	.byte	0x08
	.zero		1


	//   ....[7]....
        /*00f0*/ 	.word	0x000002a0
        /*00f4*/ 	.word	0x000000ff
        /*00f8*/ 	.word	0x00000050
        /*00fc*/ 	.short	0x0100
        /*00fe*/ 	.byte	0x08
	.zero		1


	//   ....[8]....
        /*0100*/ 	.word	0x000002b0
        /*0104*/ 	.word	0x000000ff
        /*0108*/ 	.word	0x00000020
        /*010c*/ 	.short	0x0100
        /*010e*/ 	.byte	0x08
	.zero		1


	//   ....[9]....
        /*0110*/ 	.word	0x000002c0
        /*0114*/ 	.word	0x000000ff
        /*0118*/ 	.word	0x00000058
        /*011c*/ 	.short	0x0100
        /*011e*/ 	.byte	0x08
	.zero		1


	//   ....[10]....
        /*0120*/ 	.word	0x000002d0
        /*0124*/ 	.word	0x000000ff
        /*0128*/ 	.word	0x00000028
        /*012c*/ 	.short	0x0100
        /*012e*/ 	.byte	0x08
	.zero		1


	//   ....[11]....
        /*0130*/ 	.word	0x000002e0
        /*0134*/ 	.word	0x000000ff
        /*0138*/ 	.word	0x00000060
        /*013c*/ 	.short	0x0100
        /*013e*/ 	.byte	0x08
	.zero		1


	//   ....[12]....
        /*0140*/ 	.word	0x000002f0
        /*0144*/ 	.word	0x000000ff
        /*0148*/ 	.word	0x00000030
        /*014c*/ 	.short	0x0100
        /*014e*/ 	.byte	0x08
	.zero		1


	//   ....[13]....
        /*0150*/ 	.word	0x00000300
        /*0154*/ 	.word	0x000000ff
        /*0158*/ 	.word	0x00000068
        /*015c*/ 	.short	0x0100
        /*015e*/ 	.byte	0x08
	.zero		1


	//   ....[14]....
        /*0160*/ 	.word	0x000005a0
        /*0164*/ 	.word	0x000000ff
        /*0168*/ 	.word	0x00000080
        /*016c*/ 	.short	0x0100
        /*016e*/ 	.byte	0x08
	.zero		1


	//   ....[15]....
        /*0170*/ 	.word	0x00000620
        /*0174*/ 	.word	0x000000ff
        /*0178*/ 	.word	0x00000088
        /*017c*/ 	.short	0x0100
        /*017e*/ 	.byte	0x08
	.zero		1


	//   ....[16]....
        /*0180*/ 	.word	0x00001490
        /*0184*/ 	.word	0x00000003
        /*0188*/ 	.word	0x00000000
        /*018c*/ 	.short	0x010a
        /*018e*/ 	.byte	0x3f
	.zero		1


	//   ....[17]....
        /*0190*/ 	.word	0x000014f0
        /*0194*/ 	.word	0x00000003
        /*0198*/ 	.word	0x00000000
        /*019c*/ 	.short	0x010a
        /*019e*/ 	.byte	0x3f
	.zero		1


	//   ....[18]....
        /*01a0*/ 	.word	0x00001840
        /*01a4*/ 	.word	0x000000ff
        /*01a8*/ 	.word	0x00000000
        /*01ac*/ 	.short	0x010a
        /*01ae*/ 	.byte	0x07
	.zero		1


	//   ....[19]....
        /*01b0*/ 	.word	0x00001880
        /*01b4*/ 	.word	0x000000ff
        /*01b8*/ 	.word	0x00000000
        /*01bc*/ 	.short	0x010a
        /*01be*/ 	.byte	0x07
	.zero		1


	//   ....[20]....
        /*01c0*/ 	.word	0x00001ae0
        /*01c4*/ 	.word	0x000000ff
        /*01c8*/ 	.word	0x00000000
        /*01cc*/ 	.short	0x0101
        /*01ce*/ 	.byte	0x07
	.zero		1


	//   ....[21]....
        /*01d0*/ 	.word	0x00001ce0
        /*01d4*/ 	.word	0x000000ff
        /*01d8*/ 	.word	0x00000000
        /*01dc*/ 	.short	0x0101
        /*01de*/ 	.byte	0x04
	.zero		1


	//   ....[22]....
        /*01e0*/ 	.word	0x00006ee0
        /*01e4*/ 	.word	0x0000000e
        /*01e8*/ 	.word	0x00000038
        /*01ec*/ 	.short	0x010a
        /*01ee*/ 	.byte	0x3f
	.zero		1


	//   ....[23]....
        /*01f0*/ 	.word	0x000072b0
        /*01f4*/ 	.word	0x00000006
        /*01f8*/ 	.word	0x00000088
        /*01fc*/ 	.short	0x0101
        /*01fe*/ 	.byte	0x3f
	.zero		1


	//   ....[24]....
        /*0200*/ 	.word	0x00007990
        /*0204*/ 	.word	0x00000007
        /*0208*/ 	.word	0x00000000
        /*020c*/ 	.short	0x010a
        /*020e*/ 	.byte	0x3f
	.zero		1


	//   ....[25]....
        /*0210*/ 	.word	0x00007a10
        /*0214*/ 	.word	0x00000009
        /*0218*/ 	.word	0x00000000
        /*021c*/ 	.short	0x010a
        /*021e*/ 	.byte	0x3f
	.zero		1


	//   ....[26]....
        /*0220*/ 	.word	0x00007aa0
        /*0224*/ 	.word	0x00000006
        /*0228*/ 	.word	0x00000000
        /*022c*/ 	.short	0x010a
        /*022e*/ 	.byte	0x3f
	.zero		1


	//   ....[27]....
        /*0230*/ 	.word	0x00007b30
        /*0234*/ 	.word	0x00000009
        /*0238*/ 	.word	0x00000000
        /*023c*/ 	.short	0x010a
        /*023e*/ 	.byte	0x3f
	.zero		1


	//   ....[28]....
        /*0240*/ 	.word	0x00007bc0
        /*0244*/ 	.word	0x00000006
        /*0248*/ 	.word	0x00000000
        /*024c*/ 	.short	0x010a
        /*024e*/ 	.byte	0x3f
	.zero		1


	//   ....[29]....
        /*0250*/ 	.word	0x00007c50
        /*0254*/ 	.word	0x00000009
        /*0258*/ 	.word	0x00000000
        /*025c*/ 	.short	0x010a
        /*025e*/ 	.byte	0x3f
	.zero		1


	//   ....[30]....
        /*0260*/ 	.word	0x00007ce0
        /*0264*/ 	.word	0x00000003
        /*0268*/ 	.word	0x00000000
        /*026c*/ 	.short	0x010a
        /*026e*/ 	.byte	0x3f
	.zero		1


	//   ....[31]....
        /*0270*/ 	.word	0x00007d40
        /*0274*/ 	.word	0x00000003
        /*0278*/ 	.word	0x00000000
        /*027c*/ 	.short	0x010a
        /*027e*/ 	.byte	0x3f
	.zero		1


	//   ....[32]....
        /*0280*/ 	.word	0x00007da0
        /*0284*/ 	.word	0x00000004
        /*0288*/ 	.word	0x00000000
        /*028c*/ 	.short	0x010a
        /*028e*/ 	.byte	0x3f
	.zero		1


	//   ....[33]....
        /*0290*/ 	.word	0x00007e70
        /*0294*/ 	.word	0x0000000e
        /*0298*/ 	.word	0x00000038
        /*029c*/ 	.short	0x010a
        /*029e*/ 	.byte	0x3f
	.zero		1


	//   ....[34]....
        /*02a0*/ 	.word	0x00007f40
        /*02a4*/ 	.word	0x00000007
        /*02a8*/ 	.word	0x00000000
        /*02ac*/ 	.short	0x010a
        /*02ae*/ 	.byte	0x3f
	.zero		1


	//   ....[35]....
        /*02b0*/ 	.word	0x00007f90
        /*02b4*/ 	.word	0x00000009
        /*02b8*/ 	.word	0x00000000
        /*02bc*/ 	.short	0x010a
        /*02be*/ 	.byte	0x3f
	.zero		1


	//   ....[36]....
        /*02c0*/ 	.word	0x00007fe0
        /*02c4*/ 	.word	0x00000006
        /*02c8*/ 	.word	0x00000000
        /*02cc*/ 	.short	0x010a
        /*02ce*/ 	.byte	0x3f
	.zero		1


	//   ....[37]....
        /*02d0*/ 	.word	0x00008030
        /*02d4*/ 	.word	0x00000009
        /*02d8*/ 	.word	0x00000000
        /*02dc*/ 	.short	0x010a
        /*02de*/ 	.byte	0x3f
	.zero		1


	//   ....[38]....
        /*02e0*/ 	.word	0x00008080
        /*02e4*/ 	.word	0x00000006
        /*02e8*/ 	.word	0x00000000
        /*02ec*/ 	.short	0x010a
        /*02ee*/ 	.byte	0x3f
	.zero		1


	//   ....[39]....
        /*02f0*/ 	.word	0x000080d0
        /*02f4*/ 	.word	0x00000009
        /*02f8*/ 	.word	0x00000000
        /*02fc*/ 	.short	0x010a
        /*02fe*/ 	.byte	0x3f
	.zero		1


	//----- nvinfo : EIATTR_NUM_MBARRIERS
	.align		4
.L_35:
        /*0300*/ 	.byte	0x03, 0x38
        /*0302*/ 	.short	0x0010


	//----- nvinfo : EIATTR_EXIT_INSTR_OFFSETS
	.align		4
        /*0304*/ 	.byte	0x04, 0x1c
        /*0306*/ 	.short	(.L_37 - .L_36)


	//   ....[0]....
.L_36:
        /*0308*/ 	.word	0x000006c0


	//   ....[1]....
        /*030c*/ 	.word	0x00000f80


	//   ....[2]....
        /*0310*/ 	.word	0x000065c0


	//   ....[3]....
        /*0314*/ 	.word	0x00006bf0


	//   ....[4]....
        /*0318*/ 	.word	0x00007d30


	//----- nvinfo : EIATTR_MAX_THREADS
	.align		4
.L_37:
        /*031c*/ 	.byte	0x04, 0x05
        /*031e*/ 	.short	(.L_39 - .L_38)
.L_38:
        /*0320*/ 	.word	0x00000180
        /*0324*/ 	.word	0x00000001
        /*0328*/ 	.word	0x00000001


	//----- nvinfo : EIATTR_CRS_STACK_SIZE
	.align		4
.L_39:
        /*032c*/ 	.byte	0x04, 0x1e
        /*032e*/ 	.short	(.L_41 - .L_40)
.L_40:
        /*0330*/ 	.word	0x00000000


	//----- nvinfo : EIATTR_CBANK_PARAM_SIZE
	.align		4
.L_41:
        /*0334*/ 	.byte	0x03, 0x19
        /*0336*/ 	.short	0x0470


	//----- nvinfo : EIATTR_PARAM_CBANK
	.align		4
        /*0338*/ 	.byte	0x04, 0x0a
        /*033a*/ 	.short	(.L_43 - .L_42)
	.align		4
.L_42:
        /*033c*/ 	.word	index@(.nv.constant0._ZN7cutlass13device_kernelINS_4gemm6kernel13GemmUniversalIN4cute5tupleIJiiiiEEENS1_10collective13CollectiveMmaINS1_34MainloopSm90TmaGmmaWarpSpecializedILi7ENS5_IJNS4_1CILi1EEESB_SB_EEENS1_35KernelTmaWarpSpecializedCooperativeEEENS5_IJNSA_ILi128EEESF_NSA_ILi64EEEEEENS_10bfloat16_tENS5_IJlSB_lEEESI_SJ_NS4_8TiledMMAINS4_8MMA_AtomIJNS4_4SM904GMMA28MMA_64x128x16_F32BF16BF16_SSILNSN_5MajorE0ELSP_0ELNSN_7ScaleInE1ELSQ_1EEEEEENS4_6LayoutINS5_IJNSA_ILi2EEESB_SB_EEENS5_IJSB_NSA_ILi0EEESW_EEEEENS5_IJNS4_10UnderscoreESZ_SZ_EEEEENS4_13SM90_TMA_LOADENS4_14ComposedLayoutINS4_7SwizzleILi3ELi4ELi3EEENS4_18smem_ptr_flag_bitsILi16EEENST_INS5_IJNSA_ILi8EEESG_EEENS5_IJSG_SB_EEEEEEEvNS4_8identityES12_S1C_vS1D_EENS_8epilogue10collective6detail29Sm90TmaWarpSpecializedAdapterINS1G_15DefaultEpilogueISI_SJ_SJ_NS1F_6thread17LinearCombinationISI_Li1EffLNS1K_9ScaleType4KindE0ELNS_15FloatRoundStyleE2ESI_EENS1_15EpilogueDefaultEEEEEvvEEEEvNT_6ParamsE)
        /*0340*/ 	.short	0x0210
        /*0342*/ 	.short	0x0470


	//----- nvinfo : EIATTR_SW_WAR
	.align		4
.L_43:
        /*0344*/ 	.byte	0x04, 0x36
        /*0346*/ 	.short	(.L_45 - .L_44)
.L_44:
        /*0348*/ 	.word	0x00000008
.L_45:


//--------------------- .nv.callgraph             --------------------------
	.section	.nv.callgraph,"",@"SHT_CUDA_CALLGRAPH"
	.align	4
	.sectionentsize	8
	.align		4
        /*0000*/ 	.word	0x00000000
	.align		4
        /*0004*/ 	.word	0xffffffff
	.align		4
        /*0008*/ 	.word	index@(_ZN7cutlass13device_kernelINS_4gemm6kernel13GemmUniversalIN4cute5tupleIJiiiiEEENS1_10collective13CollectiveMmaINS1_34MainloopSm90TmaGmmaWarpSpecializedILi7ENS5_IJNS4_1CILi1EEESB_SB_EEENS1_35KernelTmaWarpSpecializedCooperativeEEENS5_IJNSA_ILi128EEESF_NSA_ILi64EEEEEENS_10bfloat16_tENS5_IJlSB_lEEESI_SJ_NS4_8TiledMMAINS4_8MMA_AtomIJNS4_4SM904GMMA28MMA_64x128x16_F32BF16BF16_SSILNSN_5MajorE0ELSP_0ELNSN_7ScaleInE1ELSQ_1EEEEEENS4_6LayoutINS5_IJNSA_ILi2EEESB_SB_EEENS5_IJSB_NSA_ILi0EEESW_EEEEENS5_IJNS4_10UnderscoreESZ_SZ_EEEEENS4_13SM90_TMA_LOADENS4_14ComposedLayoutINS4_7SwizzleILi3ELi4ELi3EEENS4_18smem_ptr_flag_bitsILi16EEENST_INS5_IJNSA_ILi8EEESG_EEENS5_IJSG_SB_EEEEEEEvNS4_8identityES12_S1C_vS1D_EENS_8epilogue10collective6detail29Sm90TmaWarpSpecializedAdapterINS1G_15DefaultEpilogueISI_SJ_SJ_NS1F_6thread17LinearCombinationISI_Li1EffLNS1K_9ScaleType4KindE0ELNS_15FloatRoundStyleE2ESI_EENS1_15EpilogueDefaultEEEEEvvEEEEvNT_6ParamsE)
	.align		4
        /*000c*/ 	.word	index@(__assertfail)
	.align		4
        /*0010*/ 	.word	0x00000000
	.align		4
        /*0014*/ 	.word	0xfffffffe
	.align		4
        /*0018*/ 	.word	0x00000000
	.align		4
        /*001c*/ 	.word	0xfffffffd
	.align		4
        /*0020*/ 	.word	0x00000000
	.align		4
        /*0024*/ 	.word	0xfffffffc


//--------------------- .nv.constant4             --------------------------
	.section	.nv.constant4,"a",@progbits
	.align	8
	.align		8
.nv.constant4:
        /*0000*/ 	.dword	__assertfail
	.align		8
        /*0008*/ 	.dword	__unnamed_1
	.align		8
        /*0010*/ 	.dword	_ZN40_INTERNAL_a45cb8bf_4_k_cu_fd788a9b_179964cuda3std3__45__cpo5beginE
	.align		8
        /*0018*/ 	.dword	_ZN40_INTERNAL_a45cb8bf_4_k_cu_fd788a9b_179964cuda3std3__45__cpo3endE
	.align		8
        /*0020*/ 	.dword	_ZN40_INTERNAL_a45cb8bf_4_k_cu_fd788a9b_179964cuda3std3__45__cpo6cbeginE
	.align		8
        /*0028*/ 	.dword	_ZN40_INTERNAL_a45cb8bf_4_k_cu_fd788a9b_179964cuda3std3__45__cpo4cendE
	.align		8
        /*0030*/ 	.dword	_ZN40_INTERNAL_a45cb8bf_4_k_cu_fd788a9b_179964cuda3std3__442_GLOBAL__N__a45cb8bf_4_k_cu_fd788a9b_179966ignoreE
	.align		8
        /*0038*/ 	.dword	_ZN40_INTERNAL_a45cb8bf_4_k_cu_fd788a9b_179964cuda3std3__419piecewise_constructE
	.align		8
        /*0040*/ 	.dword	_ZN40_INTERNAL_a45cb8bf_4_k_cu_fd788a9b_179964cuda3std3__48in_placeE
	.align		8
        /*0048*/ 	.dword	_ZN40_INTERNAL_a45cb8bf_4_k_cu_fd788a9b_179964cuda3std6ranges3__45__cpo4swapE
	.align		8
        /*0050*/ 	.dword	_ZN40_INTERNAL_a45cb8bf_4_k_cu_fd788a9b_179964cuda3std6ranges3__45__cpo9iter_moveE
	.align		8
        /*0058*/ 	.dword	_ZN40_INTERNAL_a45cb8bf_4_k_cu_fd788a9b_179964cute7productE
	.align		8
        /*0060*/ 	.dword	_ZN40_INTERNAL_a45cb8bf_4_k_cu_fd788a9b_179964cute1_E
	.align		8
        /*0068*/ 	.dword	$str$22
	.align		8
        /*0070*/ 	.dword	$str$23


//--------------------- .text._ZN7cutlass13device_kernelINS_4gemm6kernel13GemmUniversalIN4cute5tupleIJiiiiEEENS1_10collective13CollectiveMmaINS1_34MainloopSm90TmaGmmaWarpSpecializedILi7ENS5_IJNS4_1CILi1EEESB_SB_EEENS1_35KernelTmaWarpSpecializedCooperativeEEENS5_IJNSA_ILi128EEESF_NSA_ILi64EEEEEENS_10bfloat16_tENS5_IJlSB_lEEESI_SJ_NS4_8TiledMMAINS4_8MMA_AtomIJNS4_4SM904GMMA28MMA_64x128x16_F32BF16BF16_SSILNSN_5MajorE0ELSP_0ELNSN_7ScaleInE1ELSQ_1EEEEEENS4_6LayoutINS5_IJNSA_ILi2EEESB_SB_EEENS5_IJSB_NSA_ILi0EEESW_EEEEENS5_IJNS4_10UnderscoreESZ_SZ_EEEEENS4_13SM90_TMA_LOADENS4_14ComposedLayoutINS4_7SwizzleILi3ELi4ELi3EEENS4_18smem_ptr_flag_bitsILi16EEENST_INS5_IJNSA_ILi8EEESG_EEENS5_IJSG_SB_EEEEEEEvNS4_8identityES12_S1C_vS1D_EENS_8epilogue10collective6detail29Sm90TmaWarpSpecializedAdapterINS1G_15DefaultEpilogueISI_SJ_SJ_NS1F_6thread17LinearCombinationISI_Li1EffLNS1K_9ScaleType4KindE0ELNS_15FloatRoundStyleE2ESI_EENS1_15EpilogueDefaultEEEEEvvEEEEvNT_6ParamsE --------------------------
	.section	.text._ZN7cutlass13device_kernelINS_4gemm6kernel13GemmUniversalIN4cute5tupleIJiiiiEEENS1_10collective13CollectiveMmaINS1_34MainloopSm90TmaGmmaWarpSpecializedILi7ENS5_IJNS4_1CILi1EEESB_SB_EEENS1_35KernelTmaWarpSpecializedCooperativeEEENS5_IJNSA_ILi128EEESF_NSA_ILi64EEEEEENS_10bfloat16_tENS5_IJlSB_lEEESI_SJ_NS4_8TiledMMAINS4_8MMA_AtomIJNS4_4SM904GMMA28MMA_64x128x16_F32BF16BF16_SSILNSN_5MajorE0ELSP_0ELNSN_7ScaleInE1ELSQ_1EEEEEENS4_6LayoutINS5_IJNSA_ILi2EEESB_SB_EEENS5_IJSB_NSA_ILi0EEESW_EEEEENS5_IJNS4_10UnderscoreESZ_SZ_EEEEENS4_13SM90_TMA_LOADENS4_14ComposedLayoutINS4_7SwizzleILi3ELi4ELi3EEENS4_18smem_ptr_flag_bitsILi16EEENST_INS5_IJNSA_ILi8EEESG_EEENS5_IJSG_SB_EEEEEEEvNS4_8identityES12_S1C_vS1D_EENS_8epilogue10collective6detail29Sm90TmaWarpSpecializedAdapterINS1G_15DefaultEpilogueISI_SJ_SJ_NS1F_6thread17LinearCombinationISI_Li1EffLNS1K_9ScaleType4KindE0ELNS_15FloatRoundStyleE2ESI_EENS1_15EpilogueDefaultEEEEEvvEEEEvNT_6ParamsE,"ax",@progbits
	.align	128
.text._ZN7cutlass13device_kernelINS_4gemm6kernel13GemmUniversalIN4cute5tupleIJiiiiEEENS1_10collective13CollectiveMmaINS1_34MainloopSm90TmaGmmaWarpSpecializedILi7ENS5_IJNS4_1CILi1EEESB_SB_EEENS1_35KernelTmaWarpSpecializedCooperativeEEENS5_IJNSA_ILi128EEESF_NSA_ILi64EEEEEENS_10bfloat16_tENS5_IJlSB_lEEESI_SJ_NS4_8TiledMMAINS4_8MMA_AtomIJNS4_4SM904GMMA28MMA_64x128x16_F32BF16BF16_SSILNSN_5MajorE0ELSP_0ELNSN_7ScaleInE1ELSQ_1EEEEEENS4_6LayoutINS5_IJNSA_ILi2EEESB_SB_EEENS5_IJSB_NSA_ILi0EEESW_EEEEENS5_IJNS4_10UnderscoreESZ_SZ_EEEEENS4_13SM90_TMA_LOADENS4_14ComposedLayoutINS4_7SwizzleILi3ELi4ELi3EEENS4_18smem_ptr_flag_bitsILi16EEENST_INS5_IJNSA_ILi8EEESG_EEENS5_IJSG_SB_EEEEEEEvNS4_8identityES12_S1C_vS1D_EENS_8epilogue10collective6detail29Sm90TmaWarpSpecializedAdapterINS1G_15DefaultEpilogueISI_SJ_SJ_NS1F_6thread17LinearCombinationISI_Li1EffLNS1K_9ScaleType4KindE0ELNS_15FloatRoundStyleE2ESI_EENS1_15EpilogueDefaultEEEEEvvEEEEvNT_6ParamsE:
        .type           _ZN7cutlass13device_kernelINS_4gemm6kernel13GemmUniversalIN4cute5tupleIJiiiiEEENS1_10collective13CollectiveMmaINS1_34MainloopSm90TmaGmmaWarpSpecializedILi7ENS5_IJNS4_1CILi1EEESB_SB_EEENS1_35KernelTmaWarpSpecializedCooperativeEEENS5_IJNSA_ILi128EEESF_NSA_ILi64EEEEEENS_10bfloat16_tENS5_IJlSB_lEEESI_SJ_NS4_8TiledMMAINS4_8MMA_AtomIJNS4_4SM904GMMA28MMA_64x128x16_F32BF16BF16_SSILNSN_5MajorE0ELSP_0ELNSN_7ScaleInE1ELSQ_1EEEEEENS4_6LayoutINS5_IJNSA_ILi2EEESB_SB_EEENS5_IJSB_NSA_ILi0EEESW_EEEEENS5_IJNS4_10UnderscoreESZ_SZ_EEEEENS4_13SM90_TMA_LOADENS4_14ComposedLayoutINS4_7SwizzleILi3ELi4ELi3EEENS4_18smem_ptr_flag_bitsILi16EEENST_INS5_IJNSA_ILi8EEESG_EEENS5_IJSG_SB_EEEEEEEvNS4_8identityES12_S1C_vS1D_EENS_8epilogue10collective6detail29Sm90TmaWarpSpecializedAdapterINS1G_15DefaultEpilogueISI_SJ_SJ_NS1F_6thread17LinearCombinationISI_Li1EffLNS1K_9ScaleType4KindE0ELNS_15FloatRoundStyleE2ESI_EENS1_15EpilogueDefaultEEEEEvvEEEEvNT_6ParamsE,@function
        .size           _ZN7cutlass13device_kernelINS_4gemm6kernel13GemmUniversalIN4cute5tupleIJiiiiEEENS1_10collective13CollectiveMmaINS1_34MainloopSm90TmaGmmaWarpSpecializedILi7ENS5_IJNS4_1CILi1EEESB_SB_EEENS1_35KernelTmaWarpSpecializedCooperativeEEENS5_IJNSA_ILi128EEESF_NSA_ILi64EEEEEENS_10bfloat16_tENS5_IJlSB_lEEESI_SJ_NS4_8TiledMMAINS4_8MMA_AtomIJNS4_4SM904GMMA28MMA_64x128x16_F32BF16BF16_SSILNSN_5MajorE0ELSP_0ELNSN_7ScaleInE1ELSQ_1EEEEEENS4_6LayoutINS5_IJNSA_ILi2EEESB_SB_EEENS5_IJSB_NSA_ILi0EEESW_EEEEENS5_IJNS4_10UnderscoreESZ_SZ_EEEEENS4_13SM90_TMA_LOADENS4_14ComposedLayoutINS4_7SwizzleILi3ELi4ELi3EEENS4_18smem_ptr_flag_bitsILi16EEENST_INS5_IJNSA_ILi8EEESG_EEENS5_IJSG_SB_EEEEEEEvNS4_8identityES12_S1C_vS1D_EENS_8epilogue10collective6detail29Sm90TmaWarpSpecializedAdapterINS1G_15DefaultEpilogueISI_SJ_SJ_NS1F_6thread17LinearCombinationISI_Li1EffLNS1K_9ScaleType4KindE0ELNS_15FloatRoundStyleE2ESI_EENS1_15EpilogueDefaultEEEEEvvEEEEvNT_6ParamsE,(.L_x_200 - _ZN7cutlass13device_kernelINS_4gemm6kernel13GemmUniversalIN4cute5tupleIJiiiiEEENS1_10collective13CollectiveMmaINS1_34MainloopSm90TmaGmmaWarpSpecializedILi7ENS5_IJNS4_1CILi1EEESB_SB_EEENS1_35KernelTmaWarpSpecializedCooperativeEEENS5_IJNSA_ILi128EEESF_NSA_ILi64EEEEEENS_10bfloat16_tENS5_IJlSB_lEEESI_SJ_NS4_8TiledMMAINS4_8MMA_AtomIJNS4_4SM904GMMA28MMA_64x128x16_F32BF16BF16_SSILNSN_5MajorE0ELSP_0ELNSN_7ScaleInE1ELSQ_1EEEEEENS4_6LayoutINS5_IJNSA_ILi2EEESB_SB_EEENS5_IJSB_NSA_ILi0EEESW_EEEEENS5_IJNS4_10UnderscoreESZ_SZ_EEEEENS4_13SM90_TMA_LOADENS4_14ComposedLayoutINS4_7SwizzleILi3ELi4ELi3EEENS4_18smem_ptr_flag_bitsILi16EEENST_INS5_IJNSA_ILi8EEESG_EEENS5_IJSG_SB_EEEEEEEvNS4_8identityES12_S1C_vS1D_EENS_8epilogue10collective6detail29Sm90TmaWarpSpecializedAdapterINS1G_15DefaultEpilogueISI_SJ_SJ_NS1F_6thread17LinearCombinationISI_Li1EffLNS1K_9ScaleType4KindE0ELNS_15FloatRoundStyleE2ESI_EENS1_15EpilogueDefaultEEEEEvvEEEEvNT_6ParamsE)
        .other          _ZN7cutlass13device_kernelINS_4gemm6kernel13GemmUniversalIN4cute5tupleIJiiiiEEENS1_10collective13CollectiveMmaINS1_34MainloopSm90TmaGmmaWarpSpecializedILi7ENS5_IJNS4_1CILi1EEESB_SB_EEENS1_35KernelTmaWarpSpecializedCooperativeEEENS5_IJNSA_ILi128EEESF_NSA_ILi64EEEEEENS_10bfloat16_tENS5_IJlSB_lEEESI_SJ_NS4_8TiledMMAINS4_8MMA_AtomIJNS4_4SM904GMMA28MMA_64x128x16_F32BF16BF16_SSILNSN_5MajorE0ELSP_0ELNSN_7ScaleInE1ELSQ_1EEEEEENS4_6LayoutINS5_IJNSA_ILi2EEESB_SB_EEENS5_IJSB_NSA_ILi0EEESW_EEEEENS5_IJNS4_10UnderscoreESZ_SZ_EEEEENS4_13SM90_TMA_LOADENS4_14ComposedLayoutINS4_7SwizzleILi3ELi4ELi3EEENS4_18smem_ptr_flag_bitsILi16EEENST_INS5_IJNSA_ILi8EEESG_EEENS5_IJSG_SB_EEEEEEEvNS4_8identityES12_S1C_vS1D_EENS_8epilogue10collective6detail29Sm90TmaWarpSpecializedAdapterINS1G_15DefaultEpilogueISI_SJ_SJ_NS1F_6thread17LinearCombinationISI_Li1EffLNS1K_9ScaleType4KindE0ELNS_15FloatRoundStyleE2ESI_EENS1_15EpilogueDefaultEEEEEvvEEEEvNT_6ParamsE,@"STO_CUDA_ENTRY STV_DEFAULT"
_ZN7cutlass13device_kernelINS_4gemm6kernel13GemmUniversalIN4cute5tupleIJiiiiEEENS1_10collective13CollectiveMmaINS1_34MainloopSm90TmaGmmaWarpSpecializedILi7ENS5_IJNS4_1CILi1EEESB_SB_EEENS1_35KernelTmaWarpSpecializedCooperativeEEENS5_IJNSA_ILi128EEESF_NSA_ILi64EEEEEENS_10bfloat16_tENS5_IJlSB_lEEESI_SJ_NS4_8TiledMMAINS4_8MMA_AtomIJNS4_4SM904GMMA28MMA_64x128x16_F32BF16BF16_SSILNSN_5MajorE0ELSP_0ELNSN_7ScaleInE1ELSQ_1EEEEEENS4_6LayoutINS5_IJNSA_ILi2EEESB_SB_EEENS5_IJSB_NSA_ILi0EEESW_EEEEENS5_IJNS4_10UnderscoreESZ_SZ_EEEEENS4_13SM90_TMA_LOADENS4_14ComposedLayoutINS4_7SwizzleILi3ELi4ELi3EEENS4_18smem_ptr_flag_bitsILi16EEENST_INS5_IJNSA_ILi8EEESG_EEENS5_IJSG_SB_EEEEEEEvNS4_8identityES12_S1C_vS1D_EENS_8epilogue10collective6detail29Sm90TmaWarpSpecializedAdapterINS1G_15DefaultEpilogueISI_SJ_SJ_NS1F_6thread17LinearCombinationISI_Li1EffLNS1K_9ScaleType4KindE0ELNS_15FloatRoundStyleE2ESI_EENS1_15EpilogueDefaultEEEEEvvEEEEvNT_6ParamsE:
[----:B------:R-:W0:Y:S01]  /*0000*/  LDC R1, c[0x0][0x28] ;  /* 0x00000a00ff017b82 */ /* 0x000e220000000800 */
[----:B------:R-:W1:Y:S01]  /*0010*/  S2R R3, SR_TID.X ;  /* 0x0000000000037919 */ /* 0x000e620000002100 */
[----:B------:R-:W-:Y:S01]  /*0020*/  ELECT P0, URZ, PT ;  /* 0x00000000003f782f */ /* 0x000fe20003800000 */
[----:B------:R-:W-:Y:S01]  /*0030*/  BSSY B0, `(.L_x_0) ;  /* 0x000000f000007945 */ /* 0x000fe20003800000 */
[--C-:B-1----:R-:W-:Y:S02]  /*0040*/  SHF.R.U32.HI R0, RZ, 0x5, R3.reuse ;  /* 0x00000005ff007819 */ /* 0x102fe40000011603 */
[----:B------:R-:W-:-:S03]  /*0050*/  SHF.R.U32.HI R14, RZ, 0x7, R3 ;  /* 0x00000007ff0e7819 */ /* 0x000fc60000011603 */
[----:B------:R-:W1:Y:S04]  /*0060*/  SHFL.IDX PT, R4, R0, RZ, 0x1f ;  /* 0x00001fff00047589 */ /* 0x000e6800000e0000 */
[----:B------:R2:W3:Y:S01]  /*0070*/  SHFL.IDX PT, R10, R14, RZ, 0x1f ;  /* 0x00001fff0e0a7589 */ /* 0x0004e200000e0000 */
[----:B-1----:R-:W-:-:S13]  /*0080*/  ISETP.NE.OR P0, PT, R4, RZ, !P0 ;  /* 0x000000ff0400720c */ /* 0x002fda0004705670 */
[----:B0-23--:R-:W-:Y:S05]  /*0090*/  @P0 BRA `(.L_x_1) ;  /* 0x0000000000200947 */ /* 0x00dfea0003800000 */
[----:B------:R-:W-:Y:S02]  /*00a0*/  ULDC.64 UR4, c[0x0][0x198] ;  /* 0x0000660000047ab9 */ /* 0x000fe40000000a00 */
[----:B------:R-:W-:Y:S02]  /*00b0*/  UIADD3 UR6, UP0, UR4, 0xf0, URZ ;  /* 0x000000f004067890 */ /* 0x000fe4000ff1e03f */
[----:B------:R-:W-:Y:S02]  /*00c0*/  UIADD3 UR4, UP1, UR4, 0x1f0, URZ ;  /* 0x000001f004047890 */ /* 0x000fe4000ff3e03f */
[----:B------:R-:W-:Y:S02]  /*00d0*/  UIADD3.X UR7, URZ, UR5, URZ, UP0, !UPT ;  /* 0x000000053f077290 */ /* 0x000fe400087fe43f */
[----:B------:R-:W-:-:S07]  /*00e0*/  UIADD3.X UR5, URZ, UR5, URZ, UP1, !UPT ;  /* 0x000000053f057290 */ /* 0x000fce0008ffe43f */
[----:B------:R0:W-:Y:S02]  /*00f0*/  UTMACCTL.PF [UR6] ;  /* 0x00000000060079b9 */ /* 0x0001e40008040000 */
[----:B------:R0:W-:Y:S02]  /*0100*/  UTMACCTL.PF [UR4] ;  /* 0x00000000040079b9 */ /* 0x0001e40008040000 */
[----:B0-----:R-:W-:Y:S01]  /*0110*/  NOP ;  /* 0x0000000000007918 */ /* 0x001fe20000000000 */
.L_x_1:
[----:B------:R-:W-:Y:S05]  /*0120*/  BSYNC B0 ;  /* 0x0000000000007941 */ /* 0x000fea0003800000 */
.L_x_0:
[----:B------:R-:W0:Y:S02]  /*0130*/  SHFL.IDX PT, R2, R0, RZ, 0x1f ;  /* 0x00001fff00027589 */ /* 0x000e2400000e0000 */
[----:B0-----:R-:W-:-:S13]  /*0140*/  ISETP.NE.AND P0, PT, R2, RZ, PT ;  /* 0x000000ff0200720c */ /* 0x001fda0003f05270 */
[----:B------:R-:W-:Y:S05]  /*0150*/  @P0 BRA `(.L_x_2) ;  /* 0x0000000000700947 */ /* 0x000fea0003800000 */
[----:B------:R-:W0:Y:S01]  /*0160*/  S2UR UR8, SR_CgaCtaId ;  /* 0x00000000000879c3 */ /* 0x000e220000008800 */
[----:B------:R-:W-:Y:S01]  /*0170*/  UMOV UR4, 0x400 ;  /* 0x0000040000047882 */ /* 0x000fe20000000000 */
[----:B------:R-:W-:Y:S01]  /*0180*/  UMOV UR5, 0x1 ;  /* 0x0000000100057882 */ /* 0x000fe20000000000 */
[----:B------:R-:W-:Y:S01]  /*0190*/  UMOV UR6, 0x100 ;  /* 0x0000010000067882 */ /* 0x000fe20000000000 */
[----:B------:R-:W-:Y:S01]  /*01a0*/  ELECT P0, URZ, PT ;  /* 0x00000000003f782f */ /* 0x000fe20003800000 */
[----:B------:R-:W-:-:S04]  /*01b0*/  UIADD3 UR6, -UR6, 0x100000, URZ ;  /* 0x0010000006067890 */ /* 0x000fc8000fffe13f */
[----:B------:R-:W-:Y:S02]  /*01c0*/  USHF.L.U32 UR7, UR6, 0xb, URZ ;  /* 0x0000000b06077899 */ /* 0x000fe4000800063f */
[----:B------:R-:W-:Y:S02]  /*01d0*/  USHF.L.U32 UR6, UR6, 0x1, URZ ;  /* 0x0000000106067899 */ /* 0x000fe4000800063f */
[----:B0-----:R-:W-:Y:S02]  /*01e0*/  ULEA UR8, UR8, UR4, 0x18 ;  /* 0x0000000408087291 */ /* 0x001fe4000f8ec03f */
[----:B------:R-:W-:-:S04]  /*01f0*/  UIADD3 UR4, -UR5, 0x100000, URZ ;  /* 0x0010000005047890 */ /* 0x000fc8000fffe13f */
[----:B------:R-:W-:Y:S02]  /*0200*/  USHF.L.U32 UR5, UR4, 0xb, URZ ;  /* 0x0000000b04057899 */ /* 0x000fe4000800063f */
[----:B------:R-:W-:Y:S01]  /*0210*/  USHF.L.U32 UR4, UR4, 0x1, URZ ;  /* 0x0000000104047899 */ /* 0x000fe2000800063f */
[----:B------:R-:W0:Y:S11]  /*0220*/  FENCE.VIEW.ASYNC.S ;  /* 0x00000000000073c6 */ /* 0x000e360000000000 */
[----:B0-----:R0:W1:Y:S01]  /*0230*/  SYNCS.EXCH.64 URZ, [UR8], UR4 ;  /* 0x00000004083f75b2 */ /* 0x0010620008000100 */
[----:B------:R0:W2:Y:S01]  /*0240*/  SYNCS.EXCH.64 URZ, [UR8+0x38], UR6 ;  /* 0x00003806083f75b2 */ /* 0x0000a20008000100 */
[----:B------:R0:W3:Y:S01]  /*0250*/  SYNCS.EXCH.64 URZ, [UR8+0x8], UR4 ;  /* 0x00000804083f75b2 */ /* 0x0000e20008000100 */
[----:B------:R0:W4:Y:S01]  /*0260*/  SYNCS.EXCH.64 URZ, [UR8+0x40], UR6 ;  /* 0x00004006083f75b2 */ /* 0x0001220008000100 */
[----:B------:R0:W0:Y:S01]  /*0270*/  SYNCS.EXCH.64 URZ, [UR8+0x10], UR4 ;  /* 0x00001004083f75b2 */ /* 0x0000220008000100 */
        /* <DEDUP_REMOVED lines=9> */
[----:B------:R-:W-:Y:S01]  /*0310*/  NOP ;  /* 0x0000000000007918 */ /* 0x000fe20000000000 */
.L_x_2:
[----:B------:R-:W5:Y:S01]  /*0320*/  SHFL.IDX PT, R0, R0, RZ, 0x1f ;  /* 0x00001fff00007589 */ /* 0x000f6200000e0000 */
[----:B------:R-:W-:Y:S01]  /*0330*/  ELECT P0, URZ, PT ;  /* 0x00000000003f782f */ /* 0x000fe20003800000 */
[----:B------:R-:W1:Y:S01]  /*0340*/  LDC R2, c[0x0][0x65c] ;  /* 0x00019700ff027b82 */ /* 0x000e620000000800 */
[----:B------:R-:W-:Y:S01]  /*0350*/  SHF.R.S32.HI R7, RZ, 0x1f, R4 ;  /* 0x0000001fff077819 */ /* 0x000fe20000011404 */
[----:B------:R-:W2:Y:S01]  /*0360*/  S2R R5, SR_CTAID.Y ;  /* 0x0000000000057919 */ /* 0x000ea20000002600 */
[----:B0-----:R-:W-:Y:S01]  /*0370*/  UMOV UR4, 0x20 ;  /* 0x0000002000047882 */ /* 0x001fe20000000000 */
[----:B------:R-:W-:Y:S01]  /*0380*/  NOP ;  /* 0x0000000000007918 */ /* 0x000fe20000000000 */
[----:B------:R-:W-:Y:S01]  /*0390*/  LEA.HI R7, R7, R4, RZ, 0x2 ;  /* 0x0000000407077211 */ /* 0x000fe200078f10ff */
[----:B------:R-:W0:Y:S01]  /*03a0*/  S2R R6, SR_CTAID.X ;  /* 0x0000000000067919 */ /* 0x000e220000002500 */
[----:B------:R-:W-:Y:S01]  /*03b0*/  ISETP.NE.AND P2, PT, R10, RZ, PT ;  /* 0x000000ff0a00720c */ /* 0x000fe20003f45270 */
[----:B------:R-:W-:Y:S01]  /*03c0*/  NOP ;  /* 0x0000000000007918 */ /* 0x000fe20000000000 */
[----:B------:R-:W-:-:S02]  /*03d0*/  LOP3.LUT R7, R7, 0xfffffffc, RZ, 0xc0, !PT ;  /* 0xfffffffc07077812 */ /* 0x000fc400078ec0ff */
[----:B-----5:R-:W-:Y:S02]  /*03e0*/  ISETP.NE.OR P0, PT, R0, RZ, !P0 ;  /* 0x000000ff0000720c */ /* 0x020fe40004705670 */
[----:B-1----:R-:W-:-:S04]  /*03f0*/  ISETP.NE.AND P3, PT, R2, 0x1, PT ;  /* 0x000000010200780c */ /* 0x002fc80003f65270 */
[----:B------:R-:W-:Y:S01]  /*0400*/  P2R R0, PR, RZ, 0x8 ;  /* 0x00000008ff007803 */ /* 0x000fe20000000000 */
[----:B------:R-:W-:Y:S01]  /*0410*/  IMAD.IADD R0, R4, 0x1, -R7 ;  /* 0x0000000104007824 */ /* 0x000fe200078e0a07 */
[----:B------:R-:W-:Y:S01]  /*0420*/  LOP3.LUT R4, R3, 0x7f, RZ, 0xc0, !PT ;  /* 0x0000007f03047812 */ /* 0x000fe200078ec0ff */
[----:B------:R-:W-:-:S03]  /*0430*/  IMAD.MOV.U32 R7, RZ, RZ, RZ ;  /* 0x000000ffff077224 */ /* 0x000fc600078e00ff */
[----:B------:R-:W-:Y:S01]  /*0440*/  ISETP.NE.AND P1, PT, R0, 0x3, PT ;  /* 0x000000030000780c */ /* 0x000fe20003f25270 */
[----:B------:R-:W-:Y:S01]  /*0450*/  VOTEU.ALL UP0, P0 ;  /* 0x00000000003f7886 */ /* 0x000fe20000000000 */
[----:B------:R-:W-:Y:S01]  /*0460*/  VOTEU.ALL UP1, P0 ;  /* 0x00000000003f7886 */ /* 0x000fe20000020000 */
[----:B------:R-:W0:Y:S01]  /*0470*/  @P3 LDC R17, c[0x0][0x10] ;  /* 0x00000400ff113b82 */ /* 0x000e220000000800 */
[----:B--2---:R-:W-:Y:S02]  /*0480*/  @P3 IMAD.MOV.U32 R8, RZ, RZ, R5 ;  /* 0x000000ffff083224 */ /* 0x004fe400078e0005 */
[----:B------:R-:W-:Y:S01]  /*0490*/  @!UP0 UMOV UR6, 0x400 ;  /* 0x0000040000068882 */ /* 0x000fe20000000000 */
[----:B------:R-:W-:-:S04]  /*04a0*/  @!UP0 UIADD3 UR4, -UR4, 0x100000, URZ ;  /* 0x0010000004048890 */ /* 0x000fc8000fffe13f */
[----:B------:R-:W-:Y:S02]  /*04b0*/  @!UP0 USHF.L.U32 UR5, UR4, 0xb, URZ ;  /* 0x0000000b04058899 */ /* 0x000fe4000800063f */
[----:B------:R-:W-:Y:S01]  /*04c0*/  @!UP0 USHF.L.U32 UR4, UR4, 0x1, URZ ;  /* 0x0000000104048899 */ /* 0x000fe2000800063f */
[----:B------:R-:W-:Y:S01]  /*04d0*/  @P3 IMAD.MOV.U32 R9, RZ, RZ, RZ ;  /* 0x000000ffff093224 */ /* 0x000fe200078e00ff */
[----:B------:R-:W1:Y:S08]  /*04e0*/  @!UP0 S2UR UR7, SR_CgaCtaId ;  /* 0x00000000000789c3 */ /* 0x000e700000008800 */
[----:B------:R-:W2:Y:S01]  /*04f0*/  @!P3 LDC R11, c[0x0][0xc] ;  /* 0x00000300ff0bbb82 */ /* 0x000ea20000000800 */
[----:B0-----:R-:W-:Y:S01]  /*0500*/  @P3 IMAD.WIDE.U32 R16, R6, R17, R8 ;  /* 0x0000001106103225 */ /* 0x001fe200078e0008 */
[----:B-1----:R-:W-:Y:S01]  /*0510*/  @!UP0 ULEA UR8, UR7, UR6, 0x18 ;  /* 0x0000000607088291 */ /* 0x002fe2000f8ec03f */
[----:B------:R-:W-:-:S02]  /*0520*/  VOTEU.ALL UP0, P0 ;  /* 0x00000000003f7886 */ /* 0x000fc40000000000 */
[----:B------:R-:W-:Y:S01]  /*0530*/  ULDC UR6, c[0x0][0xc] ;  /* 0x0000030000067ab9 */ /* 0x000fe20000000800 */
[----:B------:R-:W-:Y:S01]  /*0540*/  ISETP.EQ.OR P0, PT, R0, RZ, !P1 ;  /* 0x000000ff0000720c */ /* 0x000fe20004f02670 */
[----:B------:R-:W-:-:S03]  /*0550*/  ULDC UR7, c[0x0][0x10] ;  /* 0x0000040000077ab9 */ /* 0x000fc60000000800 */
[C---:B------:R-:W-:Y:S01]  /*0560*/  ISETP.EQ.AND P0, PT, R10.reuse, RZ, P0 ;  /* 0x000000ff0a00720c */ /* 0x040fe20000702270 */
[----:B------:R-:W-:Y:S02]  /*0570*/  VIADD R10, R10, 0xffffffff ;  /* 0xffffffff0a0a7836 */ /* 0x000fe40000000000 */
[----:B--2---:R-:W-:Y:S01]  /*0580*/  @!P3 IMAD.WIDE.U32 R8, R11, R5, R6 ;  /* 0x000000050b08b225 */ /* 0x004fe200078e0006 */
[----:B------:R-:W0:Y:S02]  /*0590*/  FENCE.VIEW.ASYNC.S ;  /* 0x00000000000073c6 */ /* 0x000e240000000000 */
[----:B0-----:R-:W3:Y:S01]  /*05a0*/  @!UP0 SYNCS.EXCH.64 URZ, [UR8+0x80], UR4 ;  /* 0x00008004083f85b2 */ /* 0x001ee20008000100 */
[----:B------:R-:W-:Y:S01]  /*05b0*/  SEL R18, RZ, 0x1, !P0 ;  /* 0x00000001ff127807 */ /* 0x000fe20004000000 */
[----:B------:R-:W-:Y:S01]  /*05c0*/  @P3 IMAD.MOV.U32 R11, RZ, RZ, RZ ;  /* 0x000000ffff0b3224 */ /* 0x000fe200078e00ff */
[----:B------:R-:W-:Y:S01]  /*05d0*/  ISETP.GE.U32.AND P1, PT, R10, 0x2, PT ;  /* 0x000000020a00780c */ /* 0x000fe20003f26070 */
[----:B------:R-:W-:-:S02]  /*05e0*/  @!P3 IMAD.MOV.U32 R16, RZ, RZ, R8 ;  /* 0x000000ffff10b224 */ /* 0x000fc400078e0008 */
[----:B------:R-:W-:Y:S01]  /*05f0*/  @P3 IMAD.IADD R17, R17, 0x1, R11 ;  /* 0x0000000111113824 */ /* 0x000fe200078e020b */
[----:B------:R-:W-:Y:S01]  /*0600*/  SEL R18, R18, 0x2, P1 ;  /* 0x0000000212127807 */ /* 0x000fe20000800000 */
[----:B------:R-:W-:Y:S01]  /*0610*/  @!P3 IMAD.MOV.U32 R17, RZ, RZ, R9 ;  /* 0x000000ffff11b224 */ /* 0x000fe200078e0009 */
[----:B------:R0:W3:Y:S01]  /*0620*/  @!UP1 SYNCS.EXCH.64 URZ, [UR8+0x88], UR4 ;  /* 0x00008804083f95b2 */ /* 0x0000e20008000100 */
[----:B------:R-:W-:Y:S01]  /*0630*/  NOP ;  /* 0x0000000000007918 */ /* 0x000fe20000000000 */
[----:B0-----:R-:W-:-:S03]  /*0640*/  UIMAD.WIDE.U32 UR4, UR6, UR7, URZ ;  /* 0x00000007060472a5 */ /* 0x001fc6000f8e003f */
[----:B------:R-:W-:Y:S02]  /*0650*/  ULDC UR6, c[0x0][0x14] ;  /* 0x0000050000067ab9 */ /* 0x000fe40000000800 */
[----:B------:R-:W-:Y:S02]  /*0660*/  UIMAD.WIDE.U32 UR36, UR4, UR6, URZ ;  /* 0x00000006042472a5 */ /* 0x000fe4000f8e003f */
[----:B------:R-:W-:-:S04]  /*0670*/  UIMAD UR42, UR5, UR6, URZ ;  /* 0x00000006052a72a4 */ /* 0x000fc8000f8e023f */
[----:B------:R-:W-:Y:S01]  /*0680*/  UIADD3 UR42, UR37, UR42, URZ ;  /* 0x0000002a252a7290 */ /* 0x000fe2000fffe03f */
[----:B---34-:R-:W-:Y:S06]  /*0690*/  BAR.SYNC.DEFER_BLOCKING 0x0 ;  /* 0x0000000000007b1d */ /* 0x018fec0000010000 */
[----:B------:R-:W-:Y:S05]  /*06a0*/  @!P2 BRA `(.L_x_3) ;  /* 0x0000005c00c8a947 */ /* 0x000fea0003800000 */
[----:B------:R-:W-:-:S13]  /*06b0*/  ISETP.GT.U32.AND P0, PT, R10, 0x1, PT ;  /* 0x000000010a00780c */ /* 0x000fda0003f04070 */
[----:B------:R-:W-:Y:S05]  /*06c0*/  @P0 EXIT ;  /* 0x000000000000094d */ /* 0x000fea0003800000 */
[----:B------:R-:W-:Y:S01]  /*06d0*/  ULDC.64 UR4, c[0x0][0x650] ;  /* 0x0001940000047ab9 */ /* 0x000fe20000000a00 */
[----:B------:R-:W-:Y:S01]  /*06e0*/  PRMT R0, RZ, 0x7610, R0 ;  /* 0x00007610ff007816 */ /* 0x000fe20000000000 */
[----:B------:R-:W-:Y:S01]  /*06f0*/  IMAD.MOV.U32 R101, RZ, RZ, -0x1 ;  /* 0xffffffffff657424 */ /* 0x000fe200078e00ff */
[----:B------:R-:W-:Y:S01]  /*0700*/  ISETP.GE.U32.AND P0, PT, R16, UR4, PT ;  /* 0x0000000410007c0c */ /* 0x000fe2000bf06070 */
[----:B------:R-:W-:Y:S02]  /*0710*/  IMAD.MOV.U32 R100, RZ, RZ, -0x1 ;  /* 0xffffffffff647424 */ /* 0x000fe400078e00ff */
[----:B------:R-:W-:Y:S01]  /*0720*/  IMAD.MOV.U32 R99, RZ, RZ, -0x1 ;  /* 0xffffffffff637424 */ /* 0x000fe200078e00ff */
[----:B------:R-:W-:-:S13]  /*0730*/  ISETP.GE.U32.AND.EX P0, PT, R17, UR5, PT, P0 ;  /* 0x0000000511007c0c */ /* 0x000fda000bf06100 */
[----:B------:R-:W-:Y:S05]  /*0740*/  @P0 BRA `(.L_x_4) ;  /* 0x0000000400540947 */ /* 0x000fea0003800000 */
[----:B------:R-:W0:Y:S01]  /*0750*/  LDC.64 R20, c[0x0][0x628] ;  /* 0x00018a00ff147b82 */ /* 0x000e220000000a00 */
[----:B------:R-:W-:Y:S02]  /*0760*/  IMAD.MOV.U32 R8, RZ, RZ, R16 ;  /* 0x000000ffff087224 */ /* 0x000fe400078e0010 */
[----:B------:R-:W-:-:S05]  /*0770*/  IMAD.MOV.U32 R9, RZ, RZ, R17 ;  /* 0x000000ffff097224 */ /* 0x000fca00078e0011 */
[----:B------:R-:W1:Y:S08]  /*0780*/  LDC R0, c[0x0][0x630] ;  /* 0x00018c00ff007b82 */ /* 0x000e700000000800 */
[----:B------:R-:W2:Y:S01]  /*0790*/  LDC.64 R22, c[0x0][0x620] ;  /* 0x00018800ff167b82 */ /* 0x000ea20000000a00 */
[----:B0-----:R-:W-:-:S04]  /*07a0*/  ISETP.NE.U32.AND P0, PT, R20, RZ, PT ;  /* 0x000000ff1400720c */ /* 0x001fc80003f05070 */
[----:B------:R-:W-:-:S13]  /*07b0*/  ISETP.NE.AND.EX P0, PT, R21, RZ, PT, P0 ;  /* 0x000000ff1500720c */ /* 0x000fda0003f05300 */
[----:B-12---:R-:W-:Y:S05]  /*07c0*/  @!P0 BRA `(.L_x_5) ;  /* 0x0000000000288947 */ /* 0x006fea0003800000 */
[----:B------:R-:W0:Y:S02]  /*07d0*/  LDC R13, c[0x0][0x634] ;  /* 0x00018d00ff0d7b82 */ /* 0x000e240000000800 */
[----:B0-----:R-:W-:-:S05]  /*07e0*/  IADD3 R13, P0, R16, R13, RZ ;  /* 0x0000000d100d7210 */ /* 0x001fca0007f1e0ff */
[----:B------:R-:W-:-:S04]  /*07f0*/  IMAD.X R15, RZ, RZ, R17, P0 ;  /* 0x000000ffff0f7224 */ /* 0x000fc800000e0611 */
[----:B------:R-:W-:-:S04]  /*0800*/  IMAD.WIDE.U32 R8, R15, R20, RZ ;  /* 0x000000140f087225 */ /* 0x000fc800078e00ff */
[----:B------:R-:W-:-:S04]  /*0810*/  IMAD.WIDE.U32 R10, P0, R13, R21, R8 ;  /* 0x000000150d0a7225 */ /* 0x000fc80007800008 */
[----:B------:R-:W-:-:S04]  /*0820*/  IMAD.WIDE.U32 R8, R13, R20, RZ ;  /* 0x000000140d087225 */ /* 0x000fc800078e00ff */
[----:B------:R-:W-:Y:S01]  /*0830*/  IMAD.X R13, RZ, RZ, RZ, P0 ;  /* 0x000000ffff0d7224 */ /* 0x000fe200000e06ff */
[----:B------:R-:W-:Y:S01]  /*0840*/  IADD3 RZ, P0, R9, R10, RZ ;  /* 0x0000000a09ff7210 */ /* 0x000fe20007f1e0ff */
[----:B------:R-:W-:-:S04]  /*0850*/  IMAD.MOV.U32 R12, RZ, RZ, R11 ;  /* 0x000000ffff0c7224 */ /* 0x000fc800078e000b */
[----:B------:R-:W-:-:S08]  /*0860*/  IMAD.WIDE.U32.X R8, R15, R21, R12, P0 ;  /* 0x000000150f087225 */ /* 0x000fd000000e040c */
.L_x_5:
[-CC-:B------:R-:W-:Y:S01]  /*0870*/  SHF.R.U64 R99, R8, R0.reuse, R9.reuse ;  /* 0x0000000008637219 */ /* 0x180fe20000001209 */
[----:B------:R-:W0:Y:S01]  /*0880*/  LDC R12, c[0x0][0x618] ;  /* 0x00018600ff0c7b82 */ /* 0x000e220000000800 */
[----:B------:R-:W-:Y:S01]  /*0890*/  SHF.R.U32.HI R7, RZ, R0, R9 ;  /* 0x00000000ff077219 */ /* 0x000fe20000011609 */
[----:B------:R-:W-:Y:S01]  /*08a0*/  ULDC UR4, c[0x0][0x150] ;  /* 0x0000540000047ab9 */ /* 0x000fe20000000800 */
[----:B------:R-:W-:Y:S02]  /*08b0*/  IADD3 R11, P0, RZ, -R99, RZ ;  /* 0x80000063ff0b7210 */ /* 0x000fe40007f1e0ff */
[----:B------:R-:W-:-:S03]  /*08c0*/  I2FP.F32.U32 R0, R6 ;  /* 0x0000000600007245 */ /* 0x000fc60000201000 */
[----:B------:R-:W1:Y:S01]  /*08d0*/  LDC.64 R30, c[0x0][0x640] ;  /* 0x00019000ff1e7b82 */ /* 0x000e620000000a00 */
[----:B------:R-:W-:Y:S02]  /*08e0*/  IMAD.X R13, RZ, RZ, ~R7, P0 ;  /* 0x000000ffff0d7224 */ /* 0x000fe400000e0e07 */
[----:B------:R-:W-:Y:S01]  /*08f0*/  FMUL R0, R0, UR4 ;  /* 0x0000000400007c20 */ /* 0x000fe20008400000 */
[----:B------:R-:W-:Y:S01]  /*0900*/  IMAD.WIDE.U32 R8, R11, R22, R16 ;  /* 0x000000160b087225 */ /* 0x000fe200078e0010 */
[----:B------:R-:W-:-:S03]  /*0910*/  ULDC UR4, c[0x0][0x154] ;  /* 0x0000550000047ab9 */ /* 0x000fc60000000800 */
[----:B------:R-:W-:Y:S01]  /*0920*/  IMAD R10, R13, R22, RZ ;  /* 0x000000160d0a7224 */ /* 0x000fe200078e02ff */
[----:B------:R-:W2:Y:S01]  /*0930*/  LDC R7, c[0x0][0x144] ;  /* 0x00005100ff077b82 */ /* 0x000ea20000000800 */
[----:B------:R-:W3:Y:S02]  /*0940*/  F2I.U32.TRUNC.NTZ R0, R0 ;  /* 0x0000000000007305 */ /* 0x000ee4000020f000 */
[----:B------:R-:W-:-:S04]  /*0950*/  IMAD R11, R11, R23, R10 ;  /* 0x000000170b0b7224 */ /* 0x000fc800078e020a */
[----:B------:R-:W-:Y:S01]  /*0960*/  IMAD.IADD R9, R9, 0x1, R11 ;  /* 0x0000000109097824 */ /* 0x000fe200078e020b */
[----:B------:R-:W4:Y:S01]  /*0970*/  LDC R24, c[0x0][0x608] ;  /* 0x00018200ff187b82 */ /* 0x000f220000000800 */
[----:B------:R-:W-:-:S03]  /*0980*/  IMAD.MOV.U32 R11, RZ, RZ, -0x1 ;  /* 0xffffffffff0b7424 */ /* 0x000fc600078e00ff */
[-CC-:B0-----:R-:W-:Y:S02]  /*0990*/  SHF.R.U64 R22, R8, R12.reuse, R9.reuse ;  /* 0x0000000c08167219 */ /* 0x181fe40000001209 */
[----:B------:R-:W-:Y:S02]  /*09a0*/  I2FP.F32.U32 R8, R5 ;  /* 0x0000000500087245 */ /* 0x000fe40000201000 */
[----:B------:R-:W0:Y:S01]  /*09b0*/  LDC R28, c[0x0][0x658] ;  /* 0x00019600ff1c7b82 */ /* 0x000e220000000800 */
[----:B-1----:R-:W-:Y:S01]  /*09c0*/  ISETP.NE.U32.AND P0, PT, R30, RZ, PT ;  /* 0x000000ff1e00720c */ /* 0x002fe20003f05070 */
[----:B---3--:R-:W-:Y:S02]  /*09d0*/  IMAD.MOV R10, RZ, RZ, -R0 ;  /* 0x000000ffff0a7224 */ /* 0x008fe400078e0a00 */
[----:B------:R-:W-:Y:S01]  /*09e0*/  FMUL R8, R8, UR4 ;  /* 0x0000000408087c20 */ /* 0x000fe20008400000 */
[----:B------:R-:W-:Y:S02]  /*09f0*/  SHF.R.U32.HI R9, RZ, R12, R9 ;  /* 0x0000000cff097219 */ /* 0x000fe40000011609 */
[----:B------:R-:W-:Y:S01]  /*0a00*/  ISETP.NE.AND.EX P0, PT, R31, RZ, PT, P0 ;  /* 0x000000ff1f00720c */ /* 0x000fe20003f05300 */
[----:B------:R1:W3:Y:S01]  /*0a10*/  F2I.U32.TRUNC.NTZ R15, R8 ;  /* 0x00000008000f7305 */ /* 0x0002e2000020f000 */
[----:B------:R-:W1:Y:S01]  /*0a20*/  LDC R20, c[0x0][0x148] ;  /* 0x00005200ff147b82 */ /* 0x000e620000000800 */
[----:B--2---:R-:W-:-:S07]  /*0a30*/  IMAD R0, R7, R10, R6 ;  /* 0x0000000a07007224 */ /* 0x004fce00078e0206 */
[----:B------:R-:W2:Y:S01]  /*0a40*/  LDC R26, c[0x0][0x600] ;  /* 0x00018000ff1a7b82 */ /* 0x000ea20000000800 */
[-CC-:B----4-:R-:W-:Y:S02]  /*0a50*/  SHF.R.U64 R32, R22, R24.reuse, R9.reuse ;  /* 0x0000001816207219 */ /* 0x190fe40000001209 */
[----:B------:R-:W-:Y:S01]  /*0a60*/  SHF.R.U32.HI R7, RZ, R24, R9 ;  /* 0x00000018ff077219 */ /* 0x000fe20000011609 */
[----:B------:R-:W-:-:S04]  /*0a70*/  IMAD.MOV.U32 R9, RZ, RZ, 0x1 ;  /* 0x00000001ff097424 */ /* 0x000fc800078e00ff */
[----:B------:R-:W4:Y:S01]  /*0a80*/  LDC R21, c[0x0][0x648] ;  /* 0x00019200ff157b82 */ /* 0x000f220000000800 */
[-C--:B0-----:R-:W-:Y:S02]  /*0a90*/  SHF.L.U32 R6, R11, R28.reuse, RZ ;  /* 0x0000001c0b067219 */ /* 0x081fe400000006ff */
[--C-:B------:R-:W-:Y:S02]  /*0aa0*/  SHF.R.U64 R24, R32, R28, R7.reuse ;  /* 0x0000001c20187219 */ /* 0x100fe40000001207 */
[----:B------:R-:W-:Y:S02]  /*0ab0*/  LOP3.LUT R13, RZ, R6, RZ, 0x33, !PT ;  /* 0x00000006ff0d7212 */ /* 0x000fe400078e33ff */
[-C--:B------:R-:W-:Y:S01]  /*0ac0*/  SHF.R.U32.HI R7, RZ, R28.reuse, R7 ;  /* 0x0000001cff077219 */ /* 0x080fe20000011607 */
[----:B------:R-:W0:Y:S01]  /*0ad0*/  LDC R23, c[0x0][0x638] ;  /* 0x00018e00ff177b82 */ /* 0x000e220000000800 */
[----:B------:R-:W-:Y:S01]  /*0ae0*/  SHF.L.U32 R12, R9, R28, RZ ;  /* 0x0000001c090c7219 */ /* 0x000fe200000006ff */
[----:B------:R-:W-:-:S06]  /*0af0*/  IMAD.MOV.U32 R6, RZ, RZ, R24 ;  /* 0x000000ffff067224 */ /* 0x000fcc00078e0018 */
[----:B------:R-:W0:Y:S01]  /*0b00*/  LDC R101, c[0x0][0x610] ;  /* 0x00018400ff657b82 */ /* 0x000e220000000800 */
[----:B-1-3--:R-:W-:Y:S05]  /*0b10*/  @!P0 BRA `(.L_x_6) ;  /* 0x0000000000288947 */ /* 0x00afea0003800000 */
[----:B------:R-:W1:Y:S02]  /*0b20*/  LDC R11, c[0x0][0x64c] ;  /* 0x00019300ff0b7b82 */ /* 0x000e640000000800 */
[----:B-1----:R-:W-:-:S05]  /*0b30*/  IADD3 R11, P0, R24, R11, RZ ;  /* 0x0000000b180b7210 */ /* 0x002fca0007f1e0ff */
        /* <DEDUP_REMOVED lines=8> */
.L_x_6:
[----:B----4-:R-:W-:Y:S01]  /*0bc0*/  SHF.R.U64 R6, R6, R21, R7 ;  /* 0x0000001506067219 */ /* 0x010fe20000001207 */
[----:B--2---:R-:W-:Y:S01]  /*0bd0*/  VIADD R7, R26, 0xffffffff ;  /* 0xffffffff1a077836 */ /* 0x004fe20000000000 */
[----:B------:R-:W-:Y:S01]  /*0be0*/  LOP3.LUT R13, R32, R13, RZ, 0xc0, !PT ;  /* 0x0000000d200d7212 */ /* 0x000fe200078ec0ff */
[----:B------:R-:W-:Y:S02]  /*0bf0*/  IMAD.MOV R15, RZ, RZ, -R15 ;  /* 0x000000ffff0f7224 */ /* 0x000fe400078e0a0f */
[----:B------:R-:W-:Y:S02]  /*0c00*/  IMAD.MOV R8, RZ, RZ, -R6 ;  /* 0x000000ffff087224 */ /* 0x000fe400078e0a06 */
[----:B------:R-:W-:Y:S01]  /*0c10*/  IMAD R13, R12, R6, R13 ;  /* 0x000000060c0d7224 */ /* 0x000fe200078e020d */
[----:B------:R-:W-:Y:S01]  /*0c20*/  LOP3.LUT R6, R22, R7, RZ, 0xc0, !PT ;  /* 0x0000000716067212 */ /* 0x000fe200078ec0ff */
[----:B------:R-:W-:Y:S02]  /*0c30*/  @P3 IMAD R0, R20, R15, R5 ;  /* 0x0000000f14003224 */ /* 0x000fe400078e0205 */
[----:B0-----:R-:W-:-:S02]  /*0c40*/  IMAD R5, R8, R23, R24 ;  /* 0x0000001708057224 */ /* 0x001fc400078e0218 */
[----:B------:R-:W-:Y:S02]  /*0c50*/  IMAD R101, R13, R101, R0 ;  /* 0x000000650d657224 */ /* 0x000fe400078e0200 */
[----:B------:R-:W-:Y:S02]  /*0c60*/  IMAD R6, R5, R26, R6 ;  /* 0x0000001a05067224 */ /* 0x000fe400078e0206 */
[----:B------:R-:W-:-:S03]  /*0c70*/  IMAD.MOV.U32 R0, RZ, RZ, 0x1 ;  /* 0x00000001ff007424 */ /* 0x000fc600078e00ff */
[----:B------:R-:W-:Y:S02]  /*0c80*/  SEL R100, R6, R101, !P3 ;  /* 0x0000006506647207 */ /* 0x000fe40005800000 */
[----:B------:R-:W-:-:S07]  /*0c90*/  SEL R101, R101, R6, !P3 ;  /* 0x0000000665657207 */ /* 0x000fce0005800000 */
.L_x_4:
[----:B------:R-:W-:-:S08]  /*0ca0*/  NOP ;  /* 0x0000000000007918 */ /* 0x000fd00000000000 */
[----:B------:R-:W0:Y:S02]  /*0cb0*/  USETMAXREG.TRY_ALLOC.CTAPOOL UP0, 0xe8 ;  /* 0x000000e8000079c8 */ /* 0x000e240008000600 */
[----:B0-----:R-:W-:-:S13]  /*0cc0*/  PLOP3.LUT P0, PT, PT, PT, UP0, 0x80, 0x0 ;  /* 0x000000000000781c */ /* 0x001fda0003f0f008 */
[----:B------:R-:W-:Y:S05]  /*0cd0*/  @!P0 BRA `(.L_x_4) ;  /* 0xfffffffc00f08947 */ /* 0x000fea000383ffff */
[----:B------:R-:W-:Y:S01]  /*0ce0*/  ULDC.64 UR4, c[0x0][0x598] ;  /* 0x0001660000047ab9 */ /* 0x000fe20000000a00 */
[----:B------:R-:W-:Y:S01]  /*0cf0*/  ULDC.64 UR38, c[0x0][0x208] ;  /* 0x0000820000267ab9 */ /* 0x000fe20000000a00 */
[----:B------:R-:W-:-:S04]  /*0d00*/  ISETP.NE.U32.AND P0, PT, RZ, UR4, PT ;  /* 0x00000004ff007c0c */ /* 0x000fc8000bf05070 */
[----:B------:R-:W-:-:S13]  /*0d10*/  ISETP.NE.AND.EX P0, PT, RZ, UR5, PT, P0 ;  /* 0x00000005ff007c0c */ /* 0x000fda000bf05300 */
[----:B------:R-:W-:Y:S05]  /*0d20*/  @!P0 BRA `(.L_x_7) ;  /* 0x00000000001c8947 */ /* 0x000fea0003800000 */
[----:B------:R-:W0:Y:S02]  /*0d30*/  LDC.64 R6, c[0x0][0x598] ;  /* 0x00016600ff067b82 */ /* 0x000e240000000a00 */
[----:B0-----:R-:W2:Y:S02]  /*0d40*/  LDG.E.64 R6, desc[UR38][R6.64] ;  /* 0x0000002606067981 */ /* 0x001ea4000c1e1b00 */
[----:B--2---:R-:W-:-:S04]  /*0d50*/  ISETP.NE.U32.AND P0, PT, R6, RZ, PT ;  /* 0x000000ff0600720c */ /* 0x004fc80003f05070 */
[----:B------:R-:W-:-:S13]  /*0d60*/  ISETP.NE.AND.EX P0, PT, R7, RZ, PT, P0 ;  /* 0x000000ff0700720c */ /* 0x000fda0003f05300 */
[----:B------:R-:W-:Y:S05]  /*0d70*/  @!P0 BRA `(.L_x_7) ;  /* 0x0000000000088947 */ /* 0x000fea0003800000 */
[----:B------:R0:W5:Y:S01]  /*0d80*/  LD.E R19, desc[UR38][R6.64] ;  /* 0x0000002606137980 */ /* 0x000162000c101900 */
[----:B------:R-:W-:Y:S05]  /*0d90*/  BRA `(.L_x_8) ;  /* 0x0000000000247947 */ /* 0x000fea0003800000 */
.L_x_7:
[----:B------:R-:W-:Y:S02]  /*0da0*/  ULDC.64 UR4, c[0x0][0x588] ;  /* 0x0001620000047ab9 */ /* 0x000fe40000000a00 */
[----:B------:R-:W-:-:S04]  /*0db0*/  ISETP.NE.U32.AND P0, PT, RZ, UR4, PT ;  /* 0x00000004ff007c0c */ /* 0x000fc8000bf05070 */
[----:B------:R-:W-:-:S13]  /*0dc0*/  ISETP.NE.AND.EX P0, PT, RZ, UR5, PT, P0 ;  /* 0x00000005ff007c0c */ /* 0x000fda000bf05300 */
[----:B------:R-:W-:Y:S05]  /*0dd0*/  @!P0 BRA `(.L_x_9) ;  /* 0x00000000000c8947 */ /* 0x000fea0003800000 */
[----:B------:R-:W0:Y:S02]  /*0de0*/  LDC.64 R6, c[0x0][0x588] ;  /* 0x00016200ff067b82 */ /* 0x000e240000000a00 */
[----:B0-----:R1:W5:Y:S01]  /*0df0*/  LDG.E R19, desc[UR38][R6.64] ;  /* 0x0000002606137981 */ /* 0x001362000c1e1900 */
[----:B------:R-:W-:Y:S05]  /*0e00*/  BRA `(.L_x_8) ;  /* 0x0000000000087947 */ /* 0x000fea0003800000 */
.L_x_9:
[----:B------:R-:W-:Y:S02]  /*0e10*/  ULDC UR4, c[0x0][0x580] ;  /* 0x0001600000047ab9 */ /* 0x000fe40000000800 */
[----:B------:R-:W-:-:S07]  /*0e20*/  IMAD.U32 R19, RZ, RZ, UR4 ;  /* 0x00000004ff137e24 */ /* 0x000fce000f8e00ff */
.L_x_8:
[----:B------:R-:W-:Y:S02]  /*0e30*/  ULDC.64 UR4, c[0x0][0x5a0] ;  /* 0x0001680000047ab9 */ /* 0x000fe40000000a00 */
[----:B------:R-:W-:-:S04]  /*0e40*/  ISETP.NE.U32.AND P0, PT, RZ, UR4, PT ;  /* 0x00000004ff007c0c */ /* 0x000fc8000bf05070 */
[----:B------:R-:W-:-:S13]  /*0e50*/  ISETP.NE.AND.EX P0, PT, RZ, UR5, PT, P0 ;  /* 0x00000005ff007c0c */ /* 0x000fda000bf05300 */
[----:B------:R-:W-:Y:S05]  /*0e60*/  @!P0 BRA `(.L_x_10) ;  /* 0x00000000001c8947 */ /* 0x000fea0003800000 */
[----:B01----:R-:W0:Y:S02]  /*0e70*/  LDC.64 R6, c[0x0][0x5a0] ;  /* 0x00016800ff067b82 */ /* 0x003e240000000a00 */
[----:B0-----:R-:W2:Y:S02]  /*0e80*/  LDG.E.64 R6, desc[UR38][R6.64] ;  /* 0x0000002606067981 */ /* 0x001ea4000c1e1b00 */
[----:B--2---:R-:W-:-:S04]  /*0e90*/  ISETP.NE.U32.AND P0, PT, R6, RZ, PT ;  /* 0x000000ff0600720c */ /* 0x004fc80003f05070 */
[----:B------:R-:W-:-:S13]  /*0ea0*/  ISETP.NE.AND.EX P0, PT, R7, RZ, PT, P0 ;  /* 0x000000ff0700720c */ /* 0x000fda0003f05300 */
[----:B------:R-:W-:Y:S05]  /*0eb0*/  @!P0 BRA `(.L_x_10) ;  /* 0x0000000000088947 */ /* 0x000fea0003800000 */
[----:B------:R0:W5:Y:S01]  /*0ec0*/  LD.E R88, desc[UR38][R6.64] ;  /* 0x0000002606587980 */ /* 0x000162000c101900 */
[----:B------:R-:W-:Y:S05]  /*0ed0*/  BRA `(.L_x_11) ;  /* 0x0000000000247947 */ /* 0x000fea0003800000 */
.L_x_10:
[----:B------:R-:W-:Y:S02]  /*0ee0*/  ULDC.64 UR4, c[0x0][0x590] ;  /* 0x0001640000047ab9 */ /* 0x000fe40000000a00 */
[----:B------:R-:W-:-:S04]  /*0ef0*/  ISETP.NE.U32.AND P0, PT, RZ, UR4, PT ;  /* 0x00000004ff007c0c */ /* 0x000fc8000bf05070 */
[----:B------:R-:W-:-:S13]  /*0f00*/  ISETP.NE.AND.EX P0, PT, RZ, UR5, PT, P0 ;  /* 0x00000005ff007c0c */ /* 0x000fda000bf05300 */
[----:B------:R-:W-:Y:S05]  /*0f10*/  @!P0 BRA `(.L_x_12) ;  /* 0x00000000000c8947 */ /* 0x000fea0003800000 */
[----:B------:R-:W2:Y:S02]  /*0f20*/  LDC.64 R88, c[0x0][0x590] ;  /* 0x00016400ff587b82 */ /* 0x000ea40000000a00 */
[----:B--2---:R2:W5:Y:S01]  /*0f30*/  LDG.E R88, desc[UR38][R88.64] ;  /* 0x0000002658587981 */ /* 0x004562000c1e1900 */
[----:B------:R-:W-:Y:S05]  /*0f40*/  BRA `(.L_x_11) ;  /* 0x0000000000087947 */ /* 0x000fea0003800000 */
.L_x_12:
[----:B------:R-:W-:Y:S02]  /*0f50*/  ULDC UR4, c[0x0][0x584] ;  /* 0x0001610000047ab9 */ /* 0x000fe40000000800 */
[----:B------:R-:W-:-:S07]  /*0f60*/  IMAD.U32 R88, RZ, RZ, UR4 ;  /* 0x00000004ff587e24 */ /* 0x000fce000f8e00ff */
.L_x_11:
[----:B------:R-:W-:-:S13]  /*0f70*/  LOP3.LUT P0, RZ, R0, 0xff, RZ, 0xc0, !PT ;  /* 0x000000ff00ff7812 */ /* 0x000fda000780c0ff */
[----:B------:R-:W-:Y:S05]  /*0f80*/  @!P0 EXIT ;  /* 0x000000000000894d */ /* 0x000fea0003800000 */
[----:B------:R-:W3:Y:S01]  /*0f90*/  LDC R90, c[0x0][0x658] ;  /* 0x00019600ff5a7b82 */ /* 0x000ee20000000800 */
[----:B------:R-:W-:Y:S01]  /*0fa0*/  ULDC.64 UR6, c[0x0][0x288] ;  /* 0x0000a20000067ab9 */ /* 0x000fe20000000a00 */
[----:B------:R-:W-:Y:S01]  /*0fb0*/  LOP3.LUT R14, R14, 0x1, RZ, 0xc0, !PT ;  /* 0x000000010e0e7812 */ /* 0x000fe200078ec0ff */
[----:B------:R-:W-:Y:S01]  /*0fc0*/  UIADD3 UR4, UR7, 0x3f, URZ ;  /* 0x0000003f07047890 */ /* 0x000fe2000fffe03f */
[----:B------:R-:W-:Y:S01]  /*0fd0*/  SHF.R.U32.HI R0, RZ, 0x2, R3 ;  /* 0x00000002ff007819 */ /* 0x000fe20000011603 */
[----:B01----:R-:W-:Y:S01]  /*0fe0*/  IMAD.MOV.U32 R7, RZ, RZ, -0x1 ;  /* 0xffffffffff077424 */ /* 0x003fe200078e00ff */
[----:B------:R-:W-:Y:S01]  /*0ff0*/  SHF.R.U32.HI R4, RZ, 0x1, R4 ;  /* 0x00000001ff047819 */ /* 0x000fe20000011604 */
[----:B------:R-:W-:Y:S01]  /*1000*/  USHF.R.S32.HI UR5, URZ, 0x1f, UR4 ;  /* 0x0000001f3f057899 */ /* 0x000fe20008011404 */
[----:B------:R-:W0:Y:S01]  /*1010*/  LDC.64 R92, c[0x0][0x5c8] ;  /* 0x00017200ff5c7b82 */ /* 0x000e220000000a00 */
[----:B------:R-:W-:Y:S01]  /*1020*/  IMAD.SHL.U32 R5, R14, 0x40, RZ ;  /* 0x000000400e057824 */ /* 0x000fe200078e00ff */
[----:B------:R-:W-:Y:S01]  /*1030*/  LOP3.LUT R0, R0, 0x7, RZ, 0xc0, !PT ;  /* 0x0000000700007812 */ /* 0x000fe200078ec0ff */
[----:B------:R-:W-:Y:S01]  /*1040*/  ULEA.HI UR5, UR5, UR4, URZ, 0x6 ;  /* 0x0000000405057291 */ /* 0x000fe2000f8f303f */
[----:B------:R-:W-:Y:S01]  /*1050*/  LOP3.LUT R23, R4, 0x30, RZ, 0xc0, !PT ;  /* 0x0000003004177812 */ /* 0x000fe200078ec0ff */
[----:B------:R-:W-:Y:S01]  /*1060*/  IMAD.MOV.U32 R9, RZ, RZ, 0x1 ;  /* 0x00000001ff097424 */ /* 0x000fe200078e00ff */
[--C-:B------:R-:W-:Y:S01]  /*1070*/  LOP3.LUT R22, R5, 0x40, R0.reuse, 0xe2, !PT ;  /* 0x0000004005167812 */ /* 0x100fe200078ee200 */
[----:B------:R-:W-:Y:S01]  /*1080*/  USHF.R.S32.HI UR43, URZ, 0x6, UR5 ;  /* 0x000000063f2b7899 */ /* 0x000fe20008011405 */
[----:B------:R-:W1:Y:S01]  /*1090*/  LDC R95, c[0x0][0x600] ;  /* 0x00018000ff5f7b82 */ /* 0x000e620000000800 */
[-C--:B------:R-:W-:Y:S01]  /*10a0*/  IADD3 R5, RZ, -R23.reuse, -R0 ;  /* 0x80000017ff057210 */ /* 0x080fe20007ffe800 */
[----:B------:R-:W-:Y:S01]  /*10b0*/  IMAD.U32 R6, RZ, RZ, UR6 ;  /* 0x00000006ff067e24 */ /* 0x000fe2000f8e00ff */
[C---:B--2---:R-:W-:Y:S01]  /*10c0*/  LOP3.LUT R89, R3.reuse, 0x3, RZ, 0xc0, !PT ;  /* 0x0000000303597812 */ /* 0x044fe200078ec0ff */
[----:B------:R-:W-:Y:S01]  /*10d0*/  UISETP.LT.AND UP0, UPT, UR43, 0x1, UPT ;  /* 0x000000012b00788c */ /* 0x000fe2000bf01270 */
[----:B------:R-:W-:Y:S01]  /*10e0*/  LOP3.LUT R94, R3, 0x80, RZ, 0xc0, !PT ;  /* 0x00000080035e7812 */ /* 0x000fe200078ec0ff */
[----:B------:R-:W-:Y:S01]  /*10f0*/  IMAD R5, R14, -0x40, R5 ;  /* 0xffffffc00e057824 */ /* 0x000fe200078e0205 */
[----:B------:R-:W-:Y:S01]  /*1100*/  ULDC UR4, c[0x0][0x284] ;  /* 0x0000a10000047ab9 */ /* 0x000fe20000000800 */
[-C--:B---3--:R-:W-:Y:S01]  /*1110*/  SHF.L.U32 R7, R7, R90.reuse, RZ ;  /* 0x0000005a07077219 */ /* 0x088fe200000006ff */
[----:B------:R-:W-:Y:S01]  /*1120*/  USEL UR44, UR43, 0x1, UP0 ;  /* 0x000000012b2c7887 */ /* 0x000fe20008000000 */
[----:B------:R-:W-:Y:S01]  /*1130*/  LOP3.LUT R22, R22, R23, RZ, 0xfc, !PT ;  /* 0x0000001716167212 */ /* 0x000fe200078efcff */
[----:B------:R-:W-:Y:S01]  /*1140*/  IMAD R89, R89, -0x2, R6 ;  /* 0xfffffffe59597824 */ /* 0x000fe200078e0206 */
[----:B------:R-:W-:Y:S01]  /*1150*/  SHF.L.U32 R90, R9, R90, RZ ;  /* 0x0000005a095a7219 */ /* 0x000fe200000006ff */
[----:B------:R-:W-:Y:S01]  /*1160*/  VIADD R97, R5, UR4 ;  /* 0x0000000405617c36 */ /* 0x000fe20008000000 */
[----:B------:R-:W-:Y:S01]  /*1170*/  LOP3.LUT R98, R18, 0x1, RZ, 0xfc, !PT ;  /* 0x0000000112627812 */ /* 0x000fe200078efcff */
[----:B------:R-:W-:Y:S01]  /*1180*/  IMAD.MOV.U32 R23, RZ, RZ, RZ ;  /* 0x000000ffff177224 */ /* 0x000fe200078e00ff */
[C---:B0-----:R-:W-:Y:S01]  /*1190*/  SHF.L.U64.HI R91, R92.reuse, 0x3, R93 ;  /* 0x000000035c5b7819 */ /* 0x041fe2000001025d */
[----:B------:R-:W-:Y:S01]  /*11a0*/  IMAD.SHL.U32 R92, R92, 0x8, RZ ;  /* 0x000000085c5c7824 */ /* 0x000fe200078e00ff */
[----:B------:R-:W-:Y:S01]  /*11b0*/  SHF.R.U32.HI R94, RZ, 0x7, R94 ;  /* 0x00000007ff5e7819 */ /* 0x000fe2000001165e */
[----:B------:R-:W-:Y:S01]  /*11c0*/  IMAD.SHL.U32 R93, R3, 0x2, RZ ;  /* 0x00000002035d7824 */ /* 0x000fe200078e00ff */
[----:B------:R-:W-:Y:S01]  /*11d0*/  LOP3.LUT R96, RZ, R7, RZ, 0x33, !PT ;  /* 0x00000007ff607212 */ /* 0x000fe200078e33ff */
[----:B------:R-:W-:Y:S01]  /*11e0*/  UIADD3 UR44, UR43, -UR44, URZ ;  /* 0x8000002c2b2c7290 */ /* 0x000fe2000fffe03f */
[----:B------:R-:W-:Y:S01]  /*11f0*/  UMOV UR40, URZ ;  /* 0x0000003f00287c82 */ /* 0x000fe20008000000 */
[----:B-1----:R-:W-:Y:S01]  /*1200*/  VIADD R95, R95, 0xffffffff ;  /* 0xffffffff5f5f7836 */ /* 0x002fe20000000000 */
[----:B------:R-:W-:-:S09]  /*1210*/  UMOV UR41, URZ ;  /* 0x0000003f00297c82 */ /* 0x000fd20008000000 */
.L_x_158:
[----:B0-----:R-:W0:Y:S01]  /*1220*/  SHFL.IDX PT, R0, R94, RZ, 0x1f ;  /* 0x00001fff5e007589 */ /* 0x001e2200000e0000 */
[----:B-1----:R-:W1:Y:S01]  /*1230*/  S2UR UR7, SR_CgaCtaId ;  /* 0x00000000000779c3 */ /* 0x002e620000008800 */
[----:B------:R-:W-:Y:S01]  /*1240*/  UMOV UR6, 0x400 ;  /* 0x0000040000067882 */ /* 0x000fe20000000000 */
[----:B0-----:R-:W-:Y:S01]  /*1250*/  R2UR UR4, R0 ;  /* 0x00000000000472ca */ /* 0x001fe200000e0000 */
[----:B-1----:R-:W-:-:S12]  /*1260*/  ULEA UR46, UR7, UR6, 0x18 ;  /* 0x00000006072e7291 */ /* 0x002fd8000f8ec03f */
[----:B------:R-:W-:-:S04]  /*1270*/  ULEA.HI UR5, UR4, UR4, URZ, 0x1 ;  /* 0x0000000404057291 */ /* 0x000fc8000f8f083f */
[----:B------:R-:W-:-:S04]  /*1280*/  ULOP3.LUT UR5, UR5, 0x7fffe, URZ, 0xc0, !UPT ;  /* 0x0007fffe05057892 */ /* 0x000fc8000f8ec03f */
[----:B------:R-:W-:-:S03]  /*1290*/  UIADD3 UR5, UR4, -UR5, URZ ;  /* 0x8000000504057290 */ /* 0x000fc6000fffe03f */
[----:B------:R-:W-:Y:S01]  /*12a0*/  ULDC UR4, c[0x0][0x28c] ;  /* 0x0000a30000047ab9 */ /* 0x000fe20000000800 */
[----:B------:R-:W-:Y:S01]  /*12b0*/  ULEA UR5, UR5, UR46, 0xd ;  /* 0x0000002e05057291 */ /* 0x000fe2000f8e683f */
[----:B------:R-:W-:-:S03]  /*12c0*/  ISETP.LT.AND P0, PT, RZ, UR4, PT ;  /* 0x00000004ff007c0c */ /* 0x000fc6000bf01270 */
[----:B------:R-:W-:-:S04]  /*12d0*/  UIADD3 UR5, UR5, 0x180, URZ ;  /* 0x0000018005057890 */ /* 0x000fc8000fffe03f */
[----:B------:R-:W-:-:S04]  /*12e0*/  USHF.R.U32.HI UR5, URZ, 0x4, UR5 ;  /* 0x000000043f057899 */ /* 0x000fc80008011605 */
[----:B------:R-:W-:-:S04]  /*12f0*/  ULOP3.LUT UR5, UR5, 0x3fff, URZ, 0xc0, !UPT ;  /* 0x00003fff05057892 */ /* 0x000fc8000f8ec03f */
[----:B------:R-:W-:Y:S01]  /*1300*/  ULOP3.LUT UR45, UR5, 0x10000, URZ, 0xfc, !UPT ;  /* 0x00010000052d7892 */ /* 0x000fe2000f8efc3f */
[----:B--2345:R-:W-:Y:S11]  /*1310*/  @P0 BRA `(.L_x_13) ;  /* 0x0000000000400947 */ /* 0x03cff60003800000 */
[----:B------:R-:W-:Y:S01]  /*1320*/  MOV R0, 0x0 ;  /* 0x0000000000007802 */ /* 0x000fe20000000f00 */
[----:B------:R-:W-:Y:S01]  /*1330*/  ULDC.64 UR4, c[0x4][0x68] ;  /* 0x01001a0000047ab9 */ /* 0x000fe20000000a00 */
[----:B------:R-:W-:Y:S01]  /*1340*/  ULDC.64 UR6, c[0x4][0x8] ;  /* 0x0100020000067ab9 */ /* 0x000fe20000000a00 */
[----:B------:R-:W-:Y:S01]  /*1350*/  IMAD.U32 R4, RZ, RZ, UR4 ;  /* 0x00000004ff047e24 */ /* 0x000fe2000f8e00ff */
[----:B------:R0:W1:Y:S01]  /*1360*/  LDC.64 R14, c[0x4][R0] ;  /* 0x01000000000e7b82 */ /* 0x0000620000000a00 */
[----:B------:R-:W-:Y:S01]  /*1370*/  IMAD.U32 R5, RZ, RZ, UR5 ;  /* 0x00000005ff057e24 */ /* 0x000fe2000f8e00ff */
[----:B------:R-:W-:Y:S01]  /*1380*/  ULDC.64 UR4, c[0x4][0x70] ;  /* 0x01001c0000047ab9 */ /* 0x000fe20000000a00 */
[----:B------:R-:W-:Y:S02]  /*1390*/  IMAD.U32 R10, RZ, RZ, UR6 ;  /* 0x00000006ff0a7e24 */ /* 0x000fe4000f8e00ff */
[----:B------:R-:W-:Y:S02]  /*13a0*/  IMAD.U32 R6, RZ, RZ, UR4 ;  /* 0x00000004ff067e24 */ /* 0x000fe4000f8e00ff */
[----:B------:R-:W-:-:S02]  /*13b0*/  IMAD.U32 R7, RZ, RZ, UR5 ;  /* 0x00000005ff077e24 */ /* 0x000fc4000f8e00ff */
[----:B------:R-:W-:Y:S02]  /*13c0*/  IMAD.U32 R11, RZ, RZ, UR7 ;  /* 0x00000007ff0b7e24 */ /* 0x000fe4000f8e00ff */
[----:B------:R-:W-:Y:S02]  /*13d0*/  IMAD.MOV.U32 R8, RZ, RZ, 0x1e1 ;  /* 0x000001e1ff087424 */ /* 0x000fe400078e00ff */
[----:B------:R-:W-:Y:S02]  /*13e0*/  IMAD.MOV.U32 R12, RZ, RZ, 0x1 ;  /* 0x00000001ff0c7424 */ /* 0x000fe400078e00ff */
[----:B0-----:R-:W-:-:S07]  /*13f0*/  IMAD.MOV.U32 R13, RZ, RZ, RZ ;  /* 0x000000ffff0d7224 */ /* 0x001fce00078e00ff */
[----:B------:R-:W-:-:S07]  /*1400*/  LEPC R20, `(.L_x_13) ;  /* 0x000000001014794e */ /* 0x000fce0000000000 */
[----:B-1---5:R-:W-:Y:S05]  /*1410*/  CALL.ABS.NOINC R14 ;  /* 0x000000000e007343 */ /* 0x022fea0003c00000 */
.L_x_13:
[----:B------:R-:W-:-:S13]  /*1420*/  ISETP.NE.AND P0, PT, R98, 0x3, PT ;  /* 0x000000036200780c */ /* 0x000fda0003f05270 */
[----:B------:R-:W-:Y:S05]  /*1430*/  @!P0 BRA `(.L_x_14) ;  /* 0x0000000000048947 */ /* 0x000fea0003800000 */
[----:B------:R-:W-:Y:S01]  /*1440*/  BPT.TRAP 0x1 ;  /* 0x000000040000795c */ /* 0x000fe20000300000 */
.L_x_14:
[----:B------:R-:W-:Y:S02]  /*1450*/  IMAD.U32 R3, RZ, RZ, UR41 ;  /* 0x00000029ff037e24 */ /* 0x000fe4000f8e00ff */
[----:B------:R-:W-:-:S03]  /*1460*/  IMAD.U32 R0, RZ, RZ, UR40 ;  /* 0x00000028ff007e24 */ /* 0x000fc6000f8e00ff */
[----:B------:R-:W-:Y:S02]  /*1470*/  LEA R3, R3, UR46, 0x3 ;  /* 0x0000002e03037c11 */ /* 0x000fe4000f8e18ff */
[----:B------:R-:W-:-:S04]  /*1480*/  SHF.L.U32 R0, R0, 0x1f, RZ ;  /* 0x0000001f00007819 */ /* 0x000fc800000006ff */
[----:B------:R0:W1:Y:S01]  /*1490*/  SYNCS.PHASECHK.TRANS64.TRYWAIT P1, [R3+URZ], R0 ;  /* 0x00000000030075a7 */ /* 0x000062000802017f */
[----:B------:R-:W-:Y:S05]  /*14a0*/  @!P0 BRA `(.L_x_15) ;  /* 0x0000000000048947 */ /* 0x000fea0003800000 */
[----:B------:R-:W-:Y:S01]  /*14b0*/  BPT.TRAP 0x1 ;  /* 0x000000040000795c */ /* 0x000fe20000300000 */
.L_x_15:
[----:B------:R-:W-:-:S05]  /*14c0*/  IMAD.U32 R4, RZ, RZ, UR44 ;  /* 0x0000002cff047e24 */ /* 0x000fca000f8e00ff */
[----:B------:R-:W-:Y:S01]  /*14d0*/  ISETP.GE.AND P2, PT, R4, 0x1, PT ;  /* 0x000000010400780c */ /* 0x000fe20003f46270 */
[----:B-1----:R-:W-:-:S12]  /*14e0*/  @P1 BRA `(.L_x_16) ;  /* 0x0000000000081947 */ /* 0x002fd80003800000 */
[----:B------:R-:W1:Y:S02]  /*14f0*/  SYNCS.PHASECHK.TRANS64.TRYWAIT P1, [R3+URZ], R0 ;  /* 0x00000000030075a7 */ /* 0x000e64000802017f */
[----:B-1----:R-:W-:Y:S05]  /*1500*/  @!P1 BRA `(.L_x_17) ;  /* 0x00000068000c9947 */ /* 0x002fea0003800000 */
.L_x_16:
[----:B------:R-:W-:Y:S05]  /*1510*/  WARPSYNC.ALL ;  /* 0x0000000000007948 */ /* 0x000fea0003800000 */
[----:B------:R-:W-:Y:S01]  /*1520*/  UIADD3 UR4, UR46, 0x1c180, URZ ;  /* 0x0001c1802e047890 */ /* 0x000fe2000fffe03f */
[----:B------:R-:W-:Y:S01]  /*1530*/  WARPGROUP.ARRIVE ;  /* 0x00000000000079c5 */ /* 0x000fe20000000000 */
[----:B------:R-:W-:Y:S02]  /*1540*/  ULEA UR5, UR41, UR45, 0xa ;  /* 0x0000002d29057291 */ /* 0x000fe4000f8e503f */
[----:B------:R-:W-:Y:S01]  /*1550*/  USHF.R.U32.HI UR4, URZ, 0x4, UR4 ;  /* 0x000000043f047899 */ /* 0x000fe20008011604 */
[----:B------:R-:W-:Y:S01]  /*1560*/  UMOV UR9, 0x40000040 ;  /* 0x4000004000097882 */ /* 0x000fe20000000000 */
[----:B------:R-:W-:-:S02]  /*1570*/  UMOV UR11, 0x40000040 ;  /* 0x40000040000b7882 */ /* 0x000fc40000000000 */
[----:B------:R-:W-:Y:S01]  /*1580*/  ULOP3.LUT UR4, UR4, 0x3fff, URZ, 0xc0, !UPT ;  /* 0x00003fff04047892 */ /* 0x000fe2000f8ec03f */
[----:B------:R-:W-:-:S03]  /*1590*/  UMOV UR8, UR5 ;  /* 0x0000000500087c82 */ /* 0x000fc60008000000 */
[----:B------:R-:W-:-:S04]  /*15a0*/  ULOP3.LUT UR4, UR4, 0x10000, URZ, 0xfc, !UPT ;  /* 0x0001000004047892 */ /* 0x000fc8000f8efc3f */
[----:B------:R-:W-:-:S07]  /*15b0*/  ULEA UR6, UR41, UR4, 0xa ;  /* 0x0000000429067291 */ /* 0x000fce000f8e503f */
[----:B------:R-:W-:Y:S02]  /*15c0*/  UMOV UR10, UR6 ;  /* 0x00000006000a7c82 */ /* 0x000fe40008000000 */
[----:B------:R-:W-:Y:S01]  /*15d0*/  HGMMA.64x128x16.F32.BF16 R24, gdesc[UR8], RZ, !UPT, gsb0 ;  /* 0x01e00000081879f0 */ /* 0x000fe2000c0018ff */
[----:B------:R-:W-:Y:S02]  /*15e0*/  UIADD3 UR8, UR5, 0x2, URZ ;  /* 0x0000000205087890 */ /* 0x000fe4000fffe03f */
[----:B------:R-:W-:Y:S01]  /*15f0*/  UIADD3 UR10, UR6, 0x2, URZ ;  /* 0x00000002060a7890 */ /* 0x000fe2000fffe03f */
[----:B------:R-:W-:Y:S01]  /*1600*/  UMOV UR9, 0x40000040 ;  /* 0x4000004000097882 */ /* 0x000fe20000000000 */
[----:B------:R-:W-:Y:S01]  /*1610*/  UMOV UR11, 0x40000040 ;  /* 0x40000040000b7882 */ /* 0x000fe20000000000 */
[----:B------:R-:W-:Y:S02]  /*1620*/  WARPGROUP.DEPBAR.LE gsb0, 0x0 ;  /* 0x00008000000079c5 */ /* 0x000fe40000010000 */
[----:B------:R-:W-:-:S06]  /*1630*/  WARPGROUP.ARRIVE ;  /* 0x00000000000079c5 */ /* 0x000fcc0000000000 */
[----:B------:R-:W-:Y:S01]  /*1640*/  HGMMA.64x128x16.F32.BF16 R24, gdesc[UR8], R24, gsb0 ;  /* 0x01e00000081879f0 */ /* 0x000fe20008001818 */
        /* <DEDUP_REMOVED lines=13> */
[----:B------:R-:W-:Y:S03]  /*1720*/  HGMMA.64x128x16.F32.BF16 R24, gdesc[UR8], R24, gsb0 ;  /* 0x01e00000081879f0 */ /* 0x000fe60008001818 */
[----:B------:R-:W-:Y:S02]  /*1730*/  WARPGROUP.DEPBAR.LE gsb0, 0x0 ;  /* 0x00008000000079c5 */ /* 0x000fe40000010000 */
[----:B------:R-:W-:Y:S05]  /*1740*/  @!P2 BRA `(.L_x_18) ;  /* 0x00000004001ca947 */ /* 0x000fea0003800000 */
[----:B------:R-:W-:Y:S01]  /*1750*/  UIADD3 UR5, UR41, 0x1, URZ ;  /* 0x0000000129057890 */ /* 0x000fe2000fffe03f */
[----:B01----:R-:W-:-:S03]  /*1760*/  IMAD.U32 R0, RZ, RZ, UR44 ;  /* 0x0000002cff007e24 */ /* 0x003fc6000f8e00ff */
[----:B------:R-:W-:-:S04]  /*1770*/  UISETP.NE.AND UP0, UPT, UR5, 0x7, UPT ;  /* 0x000000070500788c */ /* 0x000fc8000bf05270 */
[----:B------:R-:W-:Y:S02]  /*1780*/  USEL UR6, URZ, 0x1, UP0 ;  /* 0x000000013f067887 */ /* 0x000fe40008000000 */
[----:B------:R-:W-:Y:S02]  /*1790*/  USEL UR5, UR5, URZ, UP0 ;  /* 0x0000003f05057287 */ /* 0x000fe40008000000 */
[----:B------:R-:W-:-:S06]  /*17a0*/  ULOP3.LUT UR6, UR40, UR6, URZ, 0x3c, !UPT ;  /* 0x0000000628067292 */ /* 0x000fcc000f8e3c3f */
[----:B------:R-:W-:Y:S01]  /*17b0*/  IMAD.U32 R5, RZ, RZ, UR6 ;  /* 0x00000006ff057e24 */ /* 0x000fe2000f8e00ff */
[----:B------:R-:W-:-:S06]  /*17c0*/  UMOV UR6, UR41 ;  /* 0x0000002900067c82 */ /* 0x000fcc0008000000 */
.L_x_25:
[----:B01----:R-:W-:Y:S05]  /*17d0*/  @!P0 BRA `(.L_x_19) ;  /* 0x0000000000048947 */ /* 0x003fea0003800000 */
[----:B------:R-:W-:Y:S01]  /*17e0*/  BPT.TRAP 0x1 ;  /* 0x000000040000795c */ /* 0x000fe20000300000 */
.L_x_19:
[----:B------:R-:W0:Y:S01]  /*17f0*/  S2UR UR8, SR_CgaCtaId ;  /* 0x00000000000879c3 */ /* 0x000e220000008800 */
[----:B------:R-:W-:Y:S01]  /*1800*/  UMOV UR7, 0x400 ;  /* 0x0000040000077882 */ /* 0x000fe20000000000 */
[----:B------:R-:W-:Y:S01]  /*1810*/  SHF.L.U32 R3, R5, 0x1f, RZ ;  /* 0x0000001f05037819 */ /* 0x000fe200000006ff */
[----:B0-----:R-:W-:-:S04]  /*1820*/  ULEA UR13, UR8, UR7, 0x18 ;  /* 0x00000007080d7291 */ /* 0x001fc8000f8ec03f */
[----:B------:R-:W-:-:S09]  /*1830*/  ULEA UR7, UR5, UR13, 0x3 ;  /* 0x0000000d05077291 */ /* 0x000fd2000f8e183f */
[----:B------:R0:W1:Y:S01]  /*1840*/  SYNCS.PHASECHK.TRANS64.TRYWAIT P1, [UR7], R3 ;  /* 0x00000003ff0075a7 */ /* 0x0000620008020147 */
[----:B------:R-:W-:Y:S05]  /*1850*/  @!P0 BRA `(.L_x_20) ;  /* 0x0000000000048947 */ /* 0x000fea0003800000 */
[----:B------:R-:W-:Y:S01]  /*1860*/  BPT.TRAP 0x1 ;  /* 0x000000040000795c */ /* 0x000fe20000300000 */
.L_x_20:
[----:B-1----:R-:W-:Y:S05]  /*1870*/  @P1 BRA `(.L_x_21) ;  /* 0x0000000000081947 */ /* 0x002fea0003800000 */
[----:B------:R-:W1:Y:S02]  /*1880*/  SYNCS.PHASECHK.TRANS64.TRYWAIT P1, [UR7], R3 ;  /* 0x00000003ff0075a7 */ /* 0x000e640008020147 */
[----:B-1----:R-:W-:Y:S05]  /*1890*/  @!P1 BRA `(.L_x_22) ;  /* 0x00000064003c9947 */ /* 0x002fea0003800000 */
.L_x_21:
[----:B------:R-:W-:Y:S01]  /*18a0*/  ULEA UR7, UR5, UR45, 0xa ;  /* 0x0000002d05077291 */ /* 0x000fe2000f8e503f */
[----:B------:R-:W-:Y:S01]  /*18b0*/  WARPGROUP.ARRIVE ;  /* 0x00000000000079c5 */ /* 0x000fe20000000000 */
[----:B------:R-:W-:Y:S01]  /*18c0*/  ULEA UR12, UR5, UR4, 0xa ;  /* 0x00000004050c7291 */ /* 0x000fe2000f8e503f */
[----:B------:R-:W-:Y:S01]  /*18d0*/  UMOV UR9, 0x40000040 ;  /* 0x4000004000097882 */ /* 0x000fe20000000000 */
[----:B------:R-:W-:-:S03]  /*18e0*/  UMOV UR11, 0x40000040 ;  /* 0x40000040000b7882 */ /* 0x000fc60000000000 */
[----:B------:R-:W-:Y:S02]  /*18f0*/  UMOV UR8, UR7 ;  /* 0x0000000700087c82 */ /* 0x000fe40008000000 */
[----:B------:R-:W-:Y:S02]  /*1900*/  UMOV UR10, UR12 ;  /* 0x0000000c000a7c82 */ /* 0x000fe40008000000 */
[----:B------:R-:W-:Y:S01]  /*1910*/  HGMMA.64x128x16.F32.BF16 R24, gdesc[UR8], R24, gsb0 ;  /* 0x01e00000081879f0 */ /* 0x000fe20008001818 */
[----:B------:R-:W-:Y:S02]  /*1920*/  UIADD3 UR8, UR7, 0x2, URZ ;  /* 0x0000000207087890 */ /* 0x000fe4000fffe03f */
[----:B------:R-:W-:Y:S01]  /*1930*/  UIADD3 UR10, UR12, 0x2, URZ ;  /* 0x000000020c0a7890 */ /* 0x000fe2000fffe03f */
[----:B------:R-:W-:Y:S01]  /*1940*/  UMOV UR9, 0x40000040 ;  /* 0x4000004000097882 */ /* 0x000fe20000000000 */
[----:B------:R-:W-:Y:S01]  /*1950*/  UMOV UR11, 0x40000040 ;  /* 0x40000040000b7882 */ /* 0x000fe20000000000 */
[----:B------:R-:W-:-:S02]  /*1960*/  WARPGROUP.DEPBAR.LE gsb0, 0x0 ;  /* 0x00008000000079c5 */ /* 0x000fc40000010000 */
        /* <DEDUP_REMOVED lines=18> */
[----:B------:R-:W-:Y:S01]  /*1a90*/  BPT.TRAP 0x1 ;  /* 0x000000040000795c */ /* 0x000fe20000300000 */
.L_x_23:
[----:B------:R-:W-:Y:S01]  /*1aa0*/  ULEA UR7, UR6, UR13, 0x3 ;  /* 0x0000000d06077291 */ /* 0x000fe2000f8e183f */
[----:B------:R-:W-:-:S03]  /*1ab0*/  ISETP.GT.U32.AND P1, PT, R18, 0x1, PT ;  /* 0x000000011200780c */ /* 0x000fc60003f24070 */
[----:B------:R-:W-:-:S04]  /*1ac0*/  UIADD3 UR7, UR7, 0x38, URZ ;  /* 0x0000003807077890 */ /* 0x000fc8000fffe03f */
[----:B------:R-:W-:-:S09]  /*1ad0*/  UPRMT UR7, URZ, 0x654, UR7 ;  /* 0x000006543f077896 */ /* 0x000fd20008000007 */
[----:B------:R-:W-:Y:S01]  /*1ae0*/  SYNCS.ARRIVE.TRANS64.RED.A1T0 RZ, [UR7], RZ ;  /* 0x000000ffffff79a7 */ /* 0x000fe20008100407 */
[----:B------:R-:W-:Y:S05]  /*1af0*/  @P1 BRA `(.L_x_24) ;  /* 0x0000000000041947 */ /* 0x000fea0003800000 */
[----:B------:R-:W-:Y:S01]  /*1b00*/  BPT.TRAP 0x1 ;  /* 0x000000040000795c */ /* 0x000fe20000300000 */
.L_x_24:
[----:B------:R-:W-:Y:S01]  /*1b10*/  UIADD3 UR5, UR5, 0x1, URZ ;  /* 0x0000000105057890 */ /* 0x000fe2000fffe03f */
[C---:B------:R-:W-:Y:S01]  /*1b20*/  ISETP.GT.AND P1, PT, R0.reuse, 0x1, PT ;  /* 0x000000010000780c */ /* 0x040fe20003f24270 */
[----:B------:R-:W-:Y:S01]  /*1b30*/  UIADD3 UR6, UR6, 0x1, URZ ;  /* 0x0000000106067890 */ /* 0x000fe2000fffe03f */
[----:B------:R-:W-:Y:S01]  /*1b40*/  VIADD R0, R0, 0xffffffff ;  /* 0xffffffff00007836 */ /* 0x000fe20000000000 */
[----:B------:R-:W-:Y:S02]  /*1b50*/  UISETP.NE.AND UP0, UPT, UR5, 0x7, UPT ;  /* 0x000000070500788c */ /* 0x000fe4000bf05270 */
[----:B------:R-:W-:Y:S02]  /*1b60*/  UISETP.NE.AND UP1, UPT, UR6, 0x7, UPT ;  /* 0x000000070600788c */ /* 0x000fe4000bf25270 */
[----:B------:R-:W-:Y:S02]  /*1b70*/  USEL UR7, URZ, 0x1, UP0 ;  /* 0x000000013f077887 */ /* 0x000fe40008000000 */
[----:B------:R-:W-:-:S02]  /*1b80*/  USEL UR5, UR5, URZ, UP0 ;  /* 0x0000003f05057287 */ /* 0x000fc40008000000 */
[----:B------:R-:W-:Y:S02]  /*1b90*/  USEL UR6, UR6, URZ, UP1 ;  /* 0x0000003f06067287 */ /* 0x000fe40008800000 */
[----:B------:R-:W-:Y:S01]  /*1ba0*/  LOP3.LUT R5, R5, UR7, RZ, 0x3c, !PT ;  /* 0x0000000705057c12 */ /* 0x000fe2000f8e3cff */
[----:B------:R-:W-:Y:S09]  /*1bb0*/  @P1 BRA `(.L_x_25) ;  /* 0xfffffffc00041947 */ /* 0x000ff2000383ffff */
.L_x_18:
[----:B01----:R-:W0:Y:S02]  /*1bc0*/  LDC R0, c[0x0][0x28c] ;  /* 0x0000a300ff007b82 */ /* 0x003e240000000800 */
[----:B0-----:R-:W-:-:S13]  /*1bd0*/  ISETP.GE.AND P1, PT, R0, 0x1, PT ;  /* 0x000000010000780c */ /* 0x001fda0003f26270 */
[----:B------:R-:W-:Y:S05]  /*1be0*/  @!P1 BRA `(.L_x_26) ;  /* 0x0000000000489947 */ /* 0x000fea0003800000 */
[----:B------:R-:W-:Y:S05]  /*1bf0*/  @!P0 BRA `(.L_x_27) ;  /* 0x0000000000048947 */ /* 0x000fea0003800000 */
[----:B------:R-:W-:Y:S01]  /*1c00*/  BPT.TRAP 0x1 ;  /* 0x000000040000795c */ /* 0x000fe20000300000 */
.L_x_27:
[----:B------:R-:W0:Y:S01]  /*1c10*/  S2UR UR7, SR_CgaCtaId ;  /* 0x00000000000779c3 */ /* 0x000e220000008800 */
[----:B------:R-:W-:Y:S01]  /*1c20*/  UIADD3 UR6, UR44, UR41, URZ ;  /* 0x000000292c067290 */ /* 0x000fe2000fffe03f */
[----:B------:R-:W-:-:S03]  /*1c30*/  ISETP.GT.U32.AND P0, PT, R18, 0x1, PT ;  /* 0x000000011200780c */ /* 0x000fc60003f04070 */
[----:B------:R-:W-:-:S04]  /*1c40*/  UIMAD.WIDE.U32 UR4, UR6, 0x24924925, URZ ;  /* 0x24924925060478a5 */ /* 0x000fc8000f8e003f */
[----:B------:R-:W-:-:S04]  /*1c50*/  UIADD3 UR4, UR6, -UR5, URZ ;  /* 0x8000000506047290 */ /* 0x000fc8000fffe03f */
[----:B------:R-:W-:-:S03]  /*1c60*/  ULEA.HI UR4, UR4, UR5, URZ, 0x1f ;  /* 0x0000000504047291 */ /* 0x000fc6000f8ff83f */
[----:B------:R-:W-:Y:S01]  /*1c70*/  UMOV UR5, 0x400 ;  /* 0x0000040000057882 */ /* 0x000fe20000000000 */
[----:B------:R-:W-:-:S04]  /*1c80*/  USHF.R.U32.HI UR4, URZ, 0x2, UR4 ;  /* 0x000000023f047899 */ /* 0x000fc80008011604 */
[----:B------:R-:W-:Y:S02]  /*1c90*/  UIMAD UR4, UR4, -0x7, UR6 ;  /* 0xfffffff9040478a4 */ /* 0x000fe4000f8e0206 */
[----:B0-----:R-:W-:-:S04]  /*1ca0*/  ULEA UR5, UR7, UR5, 0x18 ;  /* 0x0000000507057291 */ /* 0x001fc8000f8ec03f */
[----:B------:R-:W-:-:S04]  /*1cb0*/  ULEA UR4, UR4, UR5, 0x3 ;  /* 0x0000000504047291 */ /* 0x000fc8000f8e183f */
[----:B------:R-:W-:-:S04]  /*1cc0*/  UIADD3 UR4, UR4, 0x38, URZ ;  /* 0x0000003804047890 */ /* 0x000fc8000fffe03f */
[----:B------:R-:W-:-:S09]  /*1cd0*/  UPRMT UR4, URZ, 0x654, UR4 ;  /* 0x000006543f047896 */ /* 0x000fd20008000004 */
[----:B------:R-:W-:Y:S01]  /*1ce0*/  SYNCS.ARRIVE.TRANS64.RED.A1T0 RZ, [UR4], RZ ;  /* 0x000000ffffff79a7 */ /* 0x000fe20008100404 */
[----:B------:R-:W-:Y:S05]  /*1cf0*/  @P0 BRA `(.L_x_26) ;  /* 0x0000000000040947 */ /* 0x000fea0003800000 */
[----:B------:R-:W-:Y:S01]  /*1d00*/  BPT.TRAP 0x1 ;  /* 0x000000040000795c */ /* 0x000fe20000300000 */
.L_x_26:
[----:B------:R-:W-:Y:S01]  /*1d10*/  UISETP.GE.U32.AND UP1, UPT, UR43, 0x7, UPT ;  /* 0x000000072b00788c */ /* 0x000fe2000bf26070 */
[----:B------:R-:W-:Y:S01]  /*1d20*/  IMAD.SHL.U32 R6, R100, 0x80, RZ ;  /* 0x0000008064067824 */ /* 0x000fe200078e00ff */
[----:B------:R-:W-:Y:S01]  /*1d30*/  UIADD3 UR41, UR43, UR41, URZ ;  /* 0x000000292b297290 */ /* 0x000fe2000fffe03f */
[----:B------:R-:W-:Y:S01]  /*1d40*/  SHF.R.S32.HI R11, RZ, 0x1f, R99 ;  /* 0x0000001fff0b7819 */ /* 0x000fe20000011463 */
[----:B------:R-:W-:Y:S01]  /*1d50*/  ULDC UR10, c[0x0][0x288] ;  /* 0x0000a200000a7ab9 */ /* 0x000fe20000000800 */
[----:B------:R-:W-:Y:S01]  /*1d60*/  IMAD.SHL.U32 R10, R101, 0x80, RZ ;  /* 0x00000080650a7824 */ /* 0x000fe200078e00ff */
[C---:B------:R-:W-:Y:S01]  /*1d70*/  LOP3.LUT R8, R6.reuse, 0x6, R93, 0xf8, !PT ;  /* 0x0000000606087812 */ /* 0x040fe200078ef85d */
[----:B------:R-:W-:Y:S01]  /*1d80*/  UISETP.GT.U32.AND UP0, UPT, UR41, 0x6, UPT ;  /* 0x000000062900788c */ /* 0x000fe2000bf04070 */
[----:B------:R-:W-:Y:S01]  /*1d90*/  ISETP.GE.AND P0, PT, R6, UR10, PT ;  /* 0x0000000a06007c0c */ /* 0x000fe2000bf06270 */
[----:B------:R-:W-:Y:S01]  /*1da0*/  ULDC.64 UR6, c[0x0][0x5d0] ;  /* 0x0001740000067ab9 */ /* 0x000fe20000000a00 */
[----:B------:R-:W-:Y:S01]  /*1db0*/  ULDC UR11, c[0x0][0x284] ;  /* 0x0000a100000b7ab9 */ /* 0x000fe20000000800 */
[----:B------:R-:W-:Y:S01]  /*1dc0*/  @UP1 UIMAD.WIDE.U32 UR4, UR41, 0x24924925, URZ ;  /* 0x24924925290418a5 */ /* 0x000fe2000f8e003f */
[----:B------:R-:W-:Y:S01]  /*1dd0*/  SHF.R.S32.HI R9, RZ, 0x1f, R8 ;  /* 0x0000001fff097819 */ /* 0x000fe20000011408 */
[----:B------:R-:W-:Y:S01]  /*1de0*/  IMAD R0, R11, UR6, RZ ;  /* 0x000000060b007c24 */ /* 0x000fe2000f8e02ff */
[----:B------:R-:W-:Y:S01]  /*1df0*/  UISETP.LT.U32.AND UP0, UPT, UR43, 0x7, UP0 ;  /* 0x000000072b00788c */ /* 0x000fe20008701070 */
[----:B------:R-:W-:Y:S01]  /*1e00*/  ISETP.GE.OR P0, PT, R10, UR11, P0 ;  /* 0x0000000b0a007c0c */ /* 0x000fe20008706670 */
[----:B------:R-:W-:Y:S01]  /*1e10*/  @UP1 UIADD3 UR4, UR41, -UR5, URZ ;  /* 0x8000000529041290 */ /* 0x000fe2000fffe03f */
[C---:B------:R-:W-:Y:S01]  /*1e20*/  IMAD R3, R99.reuse, UR7, R0 ;  /* 0x0000000763037c24 */ /* 0x040fe2000f8e0200 */
[----:B------:R-:W-:Y:S01]  /*1e30*/  ULDC.64 UR8, c[0x0][0x5c8] ;  /* 0x0001720000087ab9 */ /* 0x000fe20000000a00 */
[----:B------:R-:W-:Y:S01]  /*1e40*/  IMAD.WIDE.U32 R4, R99, UR6, R8 ;  /* 0x0000000663047c25 */ /* 0x000fe2000f8e0008 */
[----:B------:R-:W-:-:S02]  /*1e50*/  USEL UR6, URZ, 0x1, !UP0 ;  /* 0x000000013f067887 */ /* 0x000fc4000c000000 */
[----:B------:R-:W-:Y:S01]  /*1e60*/  @UP1 ULEA.HI UR4, UR4, UR5, URZ, 0x1f ;  /* 0x0000000504041291 */ /* 0x000fe2000f8ff83f */
[----:B------:R-:W-:Y:S01]  /*1e70*/  IMAD.WIDE R100, R101, 0x80, R22 ;  /* 0x0000008065647825 */ /* 0x000fe200078e0216 */
[----:B------:R-:W-:Y:S02]  /*1e80*/  ULOP3.LUT UR40, UR40, UR6, URZ, 0x3c, !UPT ;  /* 0x0000000628287292 */ /* 0x000fe4000f8e3c3f */
[----:B------:R-:W-:Y:S01]  /*1e90*/  @UP1 USHF.R.U32.HI UR4, URZ, 0x2, UR4 ;  /* 0x000000023f041899 */ /* 0x000fe20008011604 */
[----:B------:R-:W-:Y:S02]  /*1ea0*/  IMAD.IADD R5, R5, 0x1, R3 ;  /* 0x0000000105057824 */ /* 0x000fe400078e0203 */
[----:B------:R-:W-:Y:S01]  /*1eb0*/  IMAD R3, R101, UR8, RZ ;  /* 0x0000000865037c24 */ /* 0x000fe2000f8e02ff */
[----:B------:R-:W-:Y:S01]  /*1ec0*/  @UP1 ULOP3.LUT UR40, UR40, 0x1, UR4, 0x78, !UPT ;  /* 0x0000000128281892 */ /* 0x000fe2000f8e7804 */
[----:B------:R-:W-:-:S04]  /*1ed0*/  IMAD.WIDE.U32 R102, R100, UR8, R4 ;  /* 0x0000000864667c25 */ /* 0x000fc8000f8e0004 */
[----:B------:R-:W-:Y:S02]  /*1ee0*/  IMAD R7, R100, UR9, R3 ;  /* 0x0000000964077c24 */ /* 0x000fe4000f8e0203 */
[----:B------:R-:W-:Y:S01]  /*1ef0*/  IMAD.MOV.U32 R0, RZ, RZ, -0x1 ;  /* 0xffffffffff007424 */ /* 0x000fe200078e00ff */
[----:B------:R-:W-:Y:S06]  /*1f00*/  @P0 BRA `(.L_x_28) ;  /* 0x00000040001c0947 */ /* 0x000fec0003800000 */
[----:B-----5:R-:W-:Y:S01]  /*1f10*/  FSETP.NEU.AND P0, PT, R88, RZ, PT ;  /* 0x000000ff5800720b */ /* 0x020fe20003f0d000 */
[----:B------:R-:W-:Y:S01]  /*1f20*/  IMAD.IADD R4, R89, 0x1, -R6 ;  /* 0x0000000159047824 */ /* 0x000fe200078e0a06 */
[----:B------:R-:W-:Y:S01]  /*1f30*/  BSSY B0, `(.L_x_28) ;  /* 0x0000404000007945 */ /* 0x000fe20003800000 */
[----:B------:R-:W-:Y:S02]  /*1f40*/  IMAD.IADD R3, R97, 0x1, -R10 ;  /* 0x0000000161037824 */ /* 0x000fe400078e0a0a */
[----:B------:R-:W-:Y:S01]  /*1f50*/  IMAD.IADD R113, R103, 0x1, R7 ;  /* 0x0000000167717824 */ /* 0x000fe200078e0207 */
[----:B------:R-:W-:-:S04]  /*1f60*/  ISETP.GT.AND P2, PT, R4, RZ, PT ;  /* 0x000000ff0400720c */ /* 0x000fc80003f44270 */
[----:B------:R-:W-:-:S03]  /*1f70*/  ISETP.GT.AND P1, PT, R3, RZ, P2 ;  /* 0x000000ff0300720c */ /* 0x000fc60001724270 */
[----:B------:R-:W-:Y:S10]  /*1f80*/  @!P0 BRA `(.L_x_29) ;  /* 0x0000002c00288947 */ /* 0x000ff40003800000 */
[----:B------:R-:W0:Y:S01]  /*1f90*/  LDC.64 R106, c[0x0][0x5b8] ;  /* 0x00016e00ff6a7b82 */ /* 0x000e220000000a00 */
[----:B------:R-:W-:-:S07]  /*1fa0*/  ULDC.64 UR4, c[0x0][0x5c0] ;  /* 0x0001700000047ab9 */ /* 0x000fce0000000a00 */
[----:B------:R-:W1:Y:S08]  /*1fb0*/  LDC.64 R108, c[0x0][0x5b0] ;  /* 0x00016c00ff6c7b82 */ /* 0x000e700000000a00 */
[----:B------:R-:W2:Y:S01]  /*1fc0*/  LDC.64 R110, c[0x0][0x5a8] ;  /* 0x00016a00ff6e7b82 */ /* 0x000ea20000000a00 */
[-C--:B0-----:R-:W-:Y:S02]  /*1fd0*/  IMAD R6, R11, R106.reuse, RZ ;  /* 0x0000006a0b067224 */ /* 0x081fe400078e02ff */
[----:B------:R-:W-:-:S04]  /*1fe0*/  IMAD.WIDE.U32 R104, R99, R106, R8 ;  /* 0x0000006a63687225 */ /* 0x000fc800078e0008 */
[----:B------:R-:W-:Y:S02]  /*1ff0*/  IMAD R103, R99, R107, R6 ;  /* 0x0000006b63677224 */ /* 0x000fe400078e0206 */
[-C--:B-1----:R-:W-:Y:S02]  /*2000*/  IMAD R5, R101, R108.reuse, RZ ;  /* 0x0000006c65057224 */ /* 0x082fe400078e02ff */
[----:B------:R-:W-:Y:S02]  /*2010*/  IMAD.IADD R13, R105, 0x1, R103 ;  /* 0x00000001690d7824 */ /* 0x000fe400078e0267 */
[----:B------:R-:W-:Y:S02]  /*2020*/  IMAD.MOV.U32 R12, RZ, RZ, R104 ;  /* 0x000000ffff0c7224 */ /* 0x000fe400078e0068 */
[C---:B------:R-:W-:Y:S02]  /*2030*/  IMAD R107, R100.reuse, R109, R5 ;  /* 0x0000006d646b7224 */ /* 0x040fe400078e0205 */
[----:B------:R-:W-:-:S04]  /*2040*/  IMAD.WIDE.U32 R6, R100, R108, R12 ;  /* 0x0000006c64067225 */ /* 0x000fc800078e000c */
[----:B------:R-:W-:Y:S01]  /*2050*/  IMAD.IADD R5, R7, 0x1, R107 ;  /* 0x0000000107057824 */ /* 0x000fe200078e026b */
[----:B--2---:R-:W-:-:S04]  /*2060*/  LEA R14, P0, R6, R110, 0x1 ;  /* 0x0000006e060e7211 */ /* 0x004fc800078008ff */
[----:B------:R-:W-:-:S05]  /*2070*/  LEA.HI.X R15, R6, R111, R5, 0x1, P0 ;  /* 0x0000006f060f7211 */ /* 0x000fca00000f0c05 */
[----:B------:R0:W2:Y:S01]  /*2080*/  @P1 LDG.E.LTC128B.U16 R5, desc[UR38][R14.64] ;  /* 0x000000260e051981 */ /* 0x0000a2000c1e1520 */
[----:B------:R-:W-:Y:S01]  /*2090*/  LEA R10, P0, R102, UR4, 0x1 ;  /* 0x00000004660a7c11 */ /* 0x000fe2000f8008ff */
[----:B------:R-:W-:Y:S01]  /*20a0*/  IMAD.WIDE.U32 R6, R100, R108, R8 ;  /* 0x0000006c64067225 */ /* 0x000fe200078e0008 */
[----:B------:R-:W-:Y:S03]  /*20b0*/  BSSY B1, `(.L_x_30) ;  /* 0x0000012000017945 */ /* 0x000fe60003800000 */
[----:B------:R-:W-:Y:S02]  /*20c0*/  IMAD.IADD R7, R107, 0x1, R7 ;  /* 0x000000016b077824 */ /* 0x000fe400078e0207 */
[----:B------:R-:W-:Y:S01]  /*20d0*/  IMAD.WIDE.U32 R20, R99, R106, R6 ;  /* 0x0000006a63147225 */ /* 0x000fe200078e0006 */
[----:B0-----:R-:W-:-:S03]  /*20e0*/  SHF.L.U64.HI R15, R108, 0x3, R109 ;  /* 0x000000036c0f7819 */ /* 0x001fc6000001026d */
[----:B------:R-:W-:Y:S01]  /*20f0*/  IMAD.IADD R7, R103, 0x1, R21 ;  /* 0x0000000167077824 */ /* 0x000fe200078e0215 */
[----:B------:R-:W-:Y:S01]  /*2100*/  LEA R6, P4, R20, R110, 0x1 ;  /* 0x0000006e14067211 */ /* 0x000fe200078808ff */
[----:B------:R-:W-:-:S03]  /*2110*/  IMAD.SHL.U32 R14, R108, 0x8, RZ ;  /* 0x000000086c0e7824 */ /* 0x000fc600078e00ff */
[----:B------:R-:W-:Y:S01]  /*2120*/  LEA.HI.X R7, R20, R111, R7, 0x1, P4 ;  /* 0x0000006f14077211 */ /* 0x000fe200020f0c07 */
[----:B--2---:R-:W-:-:S04]  /*2130*/  IMAD.U32 R11, R5, 0x10000, RZ ;  /* 0x00010000050b7824 */ /* 0x004fc800078e00ff */
[----:B------:R-:W-:-:S04]  /*2140*/  FMUL R11, R11, R88 ;  /* 0x000000580b0b7220 */ /* 0x000fc80000400000 */
[----:B------:R-:W-:Y:S01]  /*2150*/  FFMA R24, R24, R19, R11 ;  /* 0x0000001318187223 */ /* 0x000fe2000000000b */
[----:B------:R-:W-:Y:S02]  /*2160*/  LEA.HI.X R11, R102, UR5, R113, 0x1, P0 ;  /* 0x00000005660b7c11 */ /* 0x000fe400080f0c71 */
[----:B------:R-:W-:Y:S02]  /*2170*/  ISETP.GT.AND P0, PT, R4, 0x1, PT ;  /* 0x000000010400780c */ /* 0x000fe40003f04270 */
[----:B------:R-:W-:Y:S02]  /*2180*/  F2FP.BF16.F32.PACK_AB R24, RZ, R24 ;  /* 0x00000018ff18723e */ /* 0x000fe400000010ff */
[----:B------:R-:W-:-:S03]  /*2190*/  ISETP.GT.AND P3, PT, R3, RZ, P0 ;  /* 0x000000ff0300720c */ /* 0x000fc60000764270 */
[----:B------:R0:W-:Y:S10]  /*21a0*/  @P1 STG.E.U16 desc[UR38][R10.64], R24 ;  /* 0x000000180a001986 */ /* 0x0001f4000c101526 */
[----:B------:R-:W-:Y:S05]  /*21b0*/  @!P3 BRA `(.L_x_31) ;  /* 0x000000000004b947 */ /* 0x000fea0003800000 */
[----:B------:R1:W5:Y:S02]  /*21c0*/  LDG.E.LTC128B.U16 R5, desc[UR38][R6.64+0x2] ;  /* 0x0000022606057981 */ /* 0x000364000c1e1520 */
.L_x_31:
[----:B------:R-:W-:Y:S05]  /*21d0*/  BSYNC B1 ;  /* 0x0000000000017941 */ /* 0x000fea0003800000 */
.L_x_30:
[----:B-----5:R-:W-:Y:S01]  /*21e0*/  IMAD.U32 R101, R5, 0x10000, RZ ;  /* 0x0001000005657824 */ /* 0x020fe200078e00ff */
[----:B------:R-:W-:Y:S01]  /*21f0*/  ISETP.GT.AND P2, PT, R3, 0x8, P2 ;  /* 0x000000080300780c */ /* 0x000fe20001744270 */
[----:B------:R-:W-:Y:S01]  /*2200*/  IMAD.WIDE.U32 R20, R100, R108, R14 ;  /* 0x0000006c64147225 */ /* 0x000fe200078e000e */
[----:B0-----:R-:W-:-:S03]  /*2210*/  PRMT R24, R5, 0x7610, R24 ;  /* 0x0000761005187816 */ /* 0x001fc60000000018 */
[----:B------:R-:W-:Y:S01]  /*2220*/  FMUL R12, R101, R88 ;  /* 0x00000058650c7220 */ /* 0x000fe20000400000 */
[----:B------:R-:W-:Y:S01]  /*2230*/  IMAD.IADD R107, R107, 0x1, R21 ;  /* 0x000000016b6b7824 */ /* 0x000fe200078e0215 */
[----:B------:R-:W-:Y:S02]  /*2240*/  IADD3 R104, P1, R104, R20, RZ ;  /* 0x0000001468687210 */ /* 0x000fe40007f3e0ff */
[----:B------:R-:W-:-:S03]  /*2250*/  FFMA R12, R25, R19, R12 ;  /* 0x00000013190c7223 */ /* 0x000fc6000000000c */
[----:B------:R-:W-:Y:S02]  /*2260*/  IMAD.X R13, R107, 0x1, R13, P1 ;  /* 0x000000016b0d7824 */ /* 0x000fe400008e060d */
[----:B------:R-:W-:Y:S02]  /*2270*/  F2FP.BF16.F32.PACK_AB R12, RZ, R12 ;  /* 0x0000000cff0c723e */ /* 0x000fe400000010ff */
[----:B------:R-:W-:Y:S02]  /*2280*/  LEA R14, P1, R104, R110, 0x1 ;  /* 0x0000006e680e7211 */ /* 0x000fe400078208ff */
[----:B------:R-:W-:Y:S02]  /*2290*/  PRMT R21, R12, 0x7610, R21 ;  /* 0x000076100c157816 */ /* 0x000fe40000000015 */
[----:B------:R-:W-:-:S03]  /*22a0*/  LEA.HI.X R15, R104, R111, R13, 0x1, P1 ;  /* 0x0000006f680f7211 */ /* 0x000fc600008f0c0d */
[----:B------:R0:W-:Y:S04]  /*22b0*/  @P3 STG.E.U16 desc[UR38][R10.64+0x2], R21 ;  /* 0x000002150a003986 */ /* 0x0001e8000c101526 */
[----:B------:R-:W2:Y:S01]  /*22c0*/  @P2 LDG.E.LTC128B.U16 R24, desc[UR38][R14.64] ;  /* 0x000000260e182981 */ /* 0x000ea2000c1e1520 */
[----:B------:R-:W-:Y:S01]  /*22d0*/  IADD3 R20, P1, R8, R20, RZ ;  /* 0x0000001408147210 */ /* 0x000fe20007f3e0ff */
[----:B------:R-:W-:Y:S01]  /*22e0*/  BSSY B1, `(.L_x_32) ;  /* 0x0000011000017945 */ /* 0x000fe20003800000 */
[C---:B------:R-:W-:Y:S02]  /*22f0*/  SHF.L.U64.HI R13, R92.reuse, 0x1, R91 ;  /* 0x000000015c0d7819 */ /* 0x040fe4000001025b */
[----:B------:R-:W-:Y:S01]  /*2300*/  ISETP.GT.AND P0, PT, R3, 0x8, P0 ;  /* 0x000000080300780c */ /* 0x000fe20000704270 */
[----:B0-----:R-:W-:Y:S01]  /*2310*/  IMAD.X R21, R9, 0x1, R107, P1 ;  /* 0x0000000109157824 */ /* 0x001fe200008e066b */
[----:B------:R-:W-:Y:S01]  /*2320*/  LEA R12, P1, R92, R10, 0x1 ;  /* 0x0000000a5c0c7211 */ /* 0x000fe200078208ff */
[----:B------:R-:W-:-:S04]  /*2330*/  IMAD.WIDE.U32 R20, R99, R106, R20 ;  /* 0x0000006a63147225 */ /* 0x000fc800078e0014 */
[----:B------:R-:W-:Y:S01]  /*2340*/  IMAD.X R13, R13, 0x1, R11, P1 ;  /* 0x000000010d0d7824 */ /* 0x000fe200008e060b */
[----:B------:R-:W-:Y:S01]  /*2350*/  LEA R8, P3, R20, R110, 0x1 ;  /* 0x0000006e14087211 */ /* 0x000fe200078608ff */
[----:B------:R-:W-:-:S05]  /*2360*/  IMAD.IADD R9, R103, 0x1, R21 ;  /* 0x0000000167097824 */ /* 0x000fca00078e0215 */
[----:B------:R-:W-:Y:S01]  /*2370*/  LEA.HI.X R9, R20, R111, R9, 0x1, P3 ;  /* 0x0000006f14097211 */ /* 0x000fe200018f0c09 */
[----:B--2---:R-:W-:-:S04]  /*2380*/  IMAD.U32 R5, R24, 0x10000, RZ ;  /* 0x0001000018057824 */ /* 0x004fc800078e00ff */
[----:B------:R-:W-:-:S04]  /*2390*/  FMUL R5, R5, R88 ;  /* 0x0000005805057220 */ /* 0x000fc80000400000 */
[----:B------:R-:W-:-:S05]  /*23a0*/  FFMA R5, R26, R19, R5 ;  /* 0x000000131a057223 */ /* 0x000fca0000000005 */
[----:B------:R-:W-:-:S05]  /*23b0*/  F2FP.BF16.F32.PACK_AB R5, RZ, R5 ;  /* 0x00000005ff05723e */ /* 0x000fca00000010ff */
[----:B------:R0:W-:Y:S01]  /*23c0*/  @P2 STG.E.U16 desc[UR38][R12.64], R5 ;  /* 0x000000050c002986 */ /* 0x0001e2000c101526 */
[----:B------:R-:W-:Y:S05]  /*23d0*/  @!P0 BRA `(.L_x_33) ;  /* 0x0000000000048947 */ /* 0x000fea0003800000 */
[----:B------:R2:W5:Y:S02]  /*23e0*/  LDG.E.LTC128B.U16 R24, desc[UR38][R8.64+0x2] ;  /* 0x0000022608187981 */ /* 0x000564000c1e1520 */
.L_x_33:
[----:B------:R-:W-:Y:S05]  /*23f0*/  BSYNC B1 ;  /* 0x0000000000017941 */ /* 0x000fea0003800000 */
.L_x_32:
[----:B0----5:R-:W-:Y:S01]  /*2400*/  IMAD.U32 R5, R24, 0x10000, RZ ;  /* 0x0001000018057824 */ /* 0x021fe200078e00ff */
[----:B------:R-:W-:Y:S01]  /*2410*/  ISETP.GT.AND P1, PT, R4, 0x8, PT ;  /* 0x000000080400780c */ /* 0x000fe20003f24270 */
[----:B------:R-:W-:Y:S02]  /*2420*/  BSSY B1, `(.L_x_34) ;  /* 0x0000008000017945 */ /* 0x000fe40003800000 */
[----:B------:R-:W-:Y:S01]  /*2430*/  FMUL R14, R5, R88 ;  /* 0x00000058050e7220 */ /* 0x000fe20000400000 */
[----:B------:R-:W-:-:S03]  /*2440*/  ISETP.GT.AND P2, PT, R3, RZ, P1 ;  /* 0x000000ff0300720c */ /* 0x000fc60000f44270 */
[----:B------:R-:W-:-:S05]  /*2450*/  FFMA R14, R27, R19, R14 ;  /* 0x000000131b0e7223 */ /* 0x000fca000000000e */
[----:B------:R-:W-:-:S05]  /*2460*/  F2FP.BF16.F32.PACK_AB R14, RZ, R14 ;  /* 0x0000000eff0e723e */ /* 0x000fca00000010ff */
[----:B------:R0:W-:Y:S01]  /*2470*/  @P0 STG.E.U16 desc[UR38][R12.64+0x2], R14 ;  /* 0x0000020e0c000986 */ /* 0x0001e2000c101526 */
[----:B------:R-:W-:Y:S05]  /*2480*/  @!P2 BRA `(.L_x_35) ;  /* 0x000000000004a947 */ /* 0x000fea0003800000 */
[----:B------:R3:W5:Y:S02]  /*2490*/  LDG.E.LTC128B.U16 R24, desc[UR38][R6.64+0x10] ;  /* 0x0000102606187981 */ /* 0x000764000c1e1520 */
.L_x_35:
[----:B------:R-:W-:Y:S05]  /*24a0*/  BSYNC B1 ;  /* 0x0000000000017941 */ /* 0x000fea0003800000 */
.L_x_34:
[----:B-----5:R-:W-:Y:S01]  /*24b0*/  IMAD.U32 R5, R24, 0x10000, RZ ;  /* 0x0001000018057824 */ /* 0x020fe200078e00ff */
        /* <DEDUP_REMOVED lines=9> */
.L_x_37:
[----:B------:R-:W-:Y:S05]  /*2550*/  BSYNC B1 ;  /* 0x0000000000017941 */ /* 0x000fea0003800000 */
.L_x_36:
[----:B----45:R-:W-:Y:S01]  /*2560*/  IMAD.U32 R5, R24, 0x10000, RZ ;  /* 0x0001000018057824 */ /* 0x030fe200078e00ff */
[----:B------:R-:W-:Y:S01]  /*2570*/  ISETP.GT.AND P1, PT, R3, 0x8, P1 ;  /* 0x000000080300780c */ /* 0x000fe20000f24270 */
[----:B------:R-:W-:Y:S02]  /*2580*/  BSSY B1, `(.L_x_38) ;  /* 0x0000007000017945 */ /* 0x000fe40003800000 */
[----:B0-----:R-:W-:-:S04]  /*2590*/  FMUL R14, R5, R88 ;  /* 0x00000058050e7220 */ /* 0x001fc80000400000 */
[----:B------:R-:W-:-:S05]  /*25a0*/  FFMA R14, R29, R19, R14 ;  /* 0x000000131d0e7223 */ /* 0x000fca000000000e */
[----:B------:R-:W-:-:S05]  /*25b0*/  F2FP.BF16.F32.PACK_AB R14, RZ, R14 ;  /* 0x0000000eff0e723e */ /* 0x000fca00000010ff */
[----:B------:R0:W-:Y:S01]  /*25c0*/  @P3 STG.E.U16 desc[UR38][R10.64+0x12], R14 ;  /* 0x0000120e0a003986 */ /* 0x0001e2000c101526 */
[----:B------:R-:W-:Y:S05]  /*25d0*/  @!P1 BRA `(.L_x_39) ;  /* 0x0000000000049947 */ /* 0x000fea0003800000 */
[----:B------:R4:W5:Y:S02]  /*25e0*/  LDG.E.LTC128B.U16 R24, desc[UR38][R8.64+0x10] ;  /* 0x0000102608187981 */ /* 0x000964000c1e1520 */
.L_x_39:
[----:B------:R-:W-:Y:S05]  /*25f0*/  BSYNC B1 ;  /* 0x0000000000017941 */ /* 0x000fea0003800000 */
.L_x_38:
[----:B-----5:R-:W-:Y:S01]  /*2600*/  IMAD.U32 R5, R24, 0x10000, RZ ;  /* 0x0001000018057824 */ /* 0x020fe200078e00ff */
[----:B------:R-:W-:Y:S01]  /*2610*/  ISETP.GT.AND P0, PT, R3, 0x8, P0 ;  /* 0x000000080300780c */ /* 0x000fe20000704270 */
[----:B------:R-:W-:Y:S02]  /*2620*/  BSSY B1, `(.L_x_40) ;  /* 0x0000007000017945 */ /* 0x000fe40003800000 */
[----:B------:R-:W-:-:S04]  /*2630*/  FMUL R5, R5, R88 ;  /* 0x0000005805057220 */ /* 0x000fc80000400000 */
[----:B------:R-:W-:-:S05]  /*2640*/  FFMA R5, R30, R19, R5 ;  /* 0x000000131e057223 */ /* 0x000fca0000000005 */
[----:B------:R-:W-:-:S05]  /*2650*/  F2FP.BF16.F32.PACK_AB R5, RZ, R5 ;  /* 0x00000005ff05723e */ /* 0x000fca00000010ff */
[----:B------:R0:W-:Y:S01]  /*2660*/  @P1 STG.E.U16 desc[UR38][R12.64+0x10], R5 ;  /* 0x000010050c001986 */ /* 0x0001e2000c101526 */
[----:B------:R-:W-:Y:S05]  /*2670*/  @!P0 BRA `(.L_x_41) ;  /* 0x0000000000048947 */ /* 0x000fea0003800000 */
[----:B------:R0:W5:Y:S02]  /*2680*/  LDG.E.LTC128B.U16 R24, desc[UR38][R8.64+0x12] ;  /* 0x0000122608187981 */ /* 0x000164000c1e1520 */
.L_x_41:
[----:B------:R-:W-:Y:S05]  /*2690*/  BSYNC B1 ;  /* 0x0000000000017941 */ /* 0x000fea0003800000 */
.L_x_40:
        /* <DEDUP_REMOVED lines=10> */
.L_x_43:
[----:B------:R-:W-:Y:S05]  /*2740*/  BSYNC B1 ;  /* 0x0000000000017941 */ /* 0x000fea0003800000 */
.L_x_42:
        /* <DEDUP_REMOVED lines=10> */
.L_x_45:
[----:B------:R-:W-:Y:S05]  /*27f0*/  BSYNC B1 ;  /* 0x0000000000017941 */ /* 0x000fea0003800000 */
.L_x_44:
[----:B0----5:R-:W-:Y:S01]  /*2800*/  IMAD.U32 R5, R24, 0x10000, RZ ;  /* 0x0001000018057824 */ /* 0x021fe200078e00ff */
        /* <DEDUP_REMOVED lines=8> */
.L_x_47:
[----:B------:R-:W-:Y:S05]  /*2890*/  BSYNC B1 ;  /* 0x0000000000017941 */ /* 0x000fea0003800000 */
.L_x_46:
        /* <DEDUP_REMOVED lines=9> */
.L_x_49:
[----:B------:R-:W-:Y:S05]  /*2930*/  BSYNC B1 ;  /* 0x0000000000017941 */ /* 0x000fea0003800000 */
.L_x_48:
        /* <DEDUP_REMOVED lines=10> */
.L_x_51:
[----:B------:R-:W-:Y:S05]  /*29e0*/  BSYNC B1 ;  /* 0x0000000000017941 */ /* 0x000fea0003800000 */
.L_x_50:
        /* <DEDUP_REMOVED lines=10> */
.L_x_53:
[----:B------:R-:W-:Y:S05]  /*2a90*/  BSYNC B1 ;  /* 0x0000000000017941 */ /* 0x000fea0003800000 */
.L_x_52:
        /* <DEDUP_REMOVED lines=9> */
.L_x_55:
[----:B------:R-:W-:Y:S05]  /*2b30*/  BSYNC B1 ;  /* 0x0000000000017941 */ /* 0x000fea0003800000 */
.L_x_54:
        /* <DEDUP_REMOVED lines=9> */
.L_x_57:
[----:B------:R-:W-:Y:S05]  /*2bd0*/  BSYNC B1 ;  /* 0x0000000000017941 */ /* 0x000fea0003800000 */
.L_x_56:
        /* <DEDUP_REMOVED lines=10> */
.L_x_59:
[----:B------:R-:W-:Y:S05]  /*2c80*/  BSYNC B1 ;  /* 0x0000000000017941 */ /* 0x000fea0003800000 */
.L_x_58:
        /* <DEDUP_REMOVED lines=10> */
.L_x_61:
[----:B------:R-:W-:Y:S05]  /*2d30*/  BSYNC B1 ;  /* 0x0000000000017941 */ /* 0x000fea0003800000 */
.L_x_60:
        /* <DEDUP_REMOVED lines=9> */
.L_x_63:
[----:B------:R-:W-:Y:S05]  /*2dd0*/  BSYNC B1 ;  /* 0x0000000000017941 */ /* 0x000fea0003800000 */
.L_x_62:
        /* <DEDUP_REMOVED lines=9> */
.L_x_65:
[----:B------:R-:W-:Y:S05]  /*2e70*/  BSYNC B1 ;  /* 0x0000000000017941 */ /* 0x000fea0003800000 */
.L_x_64:
        /* <DEDUP_REMOVED lines=10> */
.L_x_67:
[----:B------:R-:W-:Y:S05]  /*2f20*/  BSYNC B1 ;  /* 0x0000000000017941 */ /* 0x000fea0003800000 */
.L_x_66:
        /* <DEDUP_REMOVED lines=10> */
.L_x_69:
[----:B------:R-:W-:Y:S05]  /*2fd0*/  BSYNC B1 ;  /* 0x0000000000017941 */ /* 0x000fea0003800000 */
.L_x_68:
        /* <DEDUP_REMOVED lines=9> */
.L_x_71:
[----:B------:R-:W-:Y:S05]  /*3070*/  BSYNC B1 ;  /* 0x0000000000017941 */ /* 0x000fea0003800000 */
.L_x_70:
        /* <DEDUP_REMOVED lines=9> */
.L_x_73:
[----:B------:R-:W-:Y:S05]  /*3110*/  BSYNC B1 ;  /* 0x0000000000017941 */ /* 0x000fea0003800000 */
.L_x_72:
        /* <DEDUP_REMOVED lines=10> */
.L_x_75:
[----:B------:R-:W-:Y:S05]  /*31c0*/  BSYNC B1 ;  /* 0x0000000000017941 */ /* 0x000fea0003800000 */
.L_x_74:
        /* <DEDUP_REMOVED lines=10> */
.L_x_77:
[----:B------:R-:W-:Y:S05]  /*3270*/  BSYNC B1 ;  /* 0x0000000000017941 */ /* 0x000fea0003800000 */
.L_x_76:
        /* <DEDUP_REMOVED lines=9> */
.L_x_79:
[----:B------:R-:W-:Y:S05]  /*3310*/  BSYNC B1 ;  /* 0x0000000000017941 */ /* 0x000fea0003800000 */
.L_x_78:
        /* <DEDUP_REMOVED lines=9> */
.L_x_81:
[----:B------:R-:W-:Y:S05]  /*33b0*/  BSYNC B1 ;  /* 0x0000000000017941 */ /* 0x000fea0003800000 */
.L_x_80:
        /* <DEDUP_REMOVED lines=10> */
.L_x_83:
[----:B------:R-:W-:Y:S05]  /*3460*/  BSYNC B1 ;  /* 0x0000000000017941 */ /* 0x000fea0003800000 */
.L_x_82:
        /* <DEDUP_REMOVED lines=10> */
.L_x_85:
[----:B------:R-:W-:Y:S05]  /*3510*/  BSYNC B1 ;  /* 0x0000000000017941 */ /* 0x000fea0003800000 */
.L_x_84:
        /* <DEDUP_REMOVED lines=9> */
.L_x_87:
[----:B------:R-:W-:Y:S05]  /*35b0*/  BSYNC B1 ;  /* 0x0000000000017941 */ /* 0x000fea0003800000 */
.L_x_86:
        /* <DEDUP_REMOVED lines=9> */
.L_x_89:
[----:B------:R-:W-:Y:S05]  /*3650*/  BSYNC B1 ;  /* 0x0000000000017941 */ /* 0x000fea0003800000 */
.L_x_88:
        /* <DEDUP_REMOVED lines=10> */
.L_x_91:
[----:B------:R-:W-:Y:S05]  /*3700*/  BSYNC B1 ;  /* 0x0000000000017941 */ /* 0x000fea0003800000 */
.L_x_90:
        /* <DEDUP_REMOVED lines=10> */
.L_x_93:
[----:B------:R-:W-:Y:S05]  /*37b0*/  BSYNC B1 ;  /* 0x0000000000017941 */ /* 0x000fea0003800000 */
.L_x_92:
        /* <DEDUP_REMOVED lines=9> */
.L_x_95:
[----:B------:R-:W-:Y:S05]  /*3850*/  BSYNC B1 ;  /* 0x0000000000017941 */ /* 0x000fea0003800000 */
.L_x_94:
        /* <DEDUP_REMOVED lines=9> */
.L_x_97:
[----:B------:R-:W-:Y:S05]  /*38f0*/  BSYNC B1 ;  /* 0x0000000000017941 */ /* 0x000fea0003800000 */
.L_x_96:
        /* <DEDUP_REMOVED lines=10> */
.L_x_99:
[----:B------:R-:W-:Y:S05]  /*39a0*/  BSYNC B1 ;  /* 0x0000000000017941 */ /* 0x000fea0003800000 */
.L_x_98:
        /* <DEDUP_REMOVED lines=10> */
.L_x_101:
[----:B------:R-:W-:Y:S05]  /*3a50*/  BSYNC B1 ;  /* 0x0000000000017941 */ /* 0x000fea0003800000 */
.L_x_100:
        /* <DEDUP_REMOVED lines=9> */
.L_x_103:
[----:B------:R-:W-:Y:S05]  /*3af0*/  BSYNC B1 ;  /* 0x0000000000017941 */ /* 0x000fea0003800000 */
.L_x_102:
        /* <DEDUP_REMOVED lines=9> */
.L_x_105:
[----:B------:R-:W-:Y:S05]  /*3b90*/  BSYNC B1 ;  /* 0x0000000000017941 */ /* 0x000fea0003800000 */
.L_x_104:
        /* <DEDUP_REMOVED lines=10> */
.L_x_107:
[----:B------:R-:W-:Y:S05]  /*3c40*/  BSYNC B1 ;  /* 0x0000000000017941 */ /* 0x000fea0003800000 */
.L_x_106:
        /* <DEDUP_REMOVED lines=10> */
.L_x_109:
[----:B------:R-:W-:Y:S05]  /*3cf0*/  BSYNC B1 ;  /* 0x0000000000017941 */ /* 0x000fea0003800000 */
.L_x_108:
        /* <DEDUP_REMOVED lines=9> */
.L_x_111:
[----:B------:R-:W-:Y:S05]  /*3d90*/  BSYNC B1 ;  /* 0x0000000000017941 */ /* 0x000fea0003800000 */
.L_x_110:
        /* <DEDUP_REMOVED lines=9> */
.L_x_113:
[----:B------:R-:W-:Y:S05]  /*3e30*/  BSYNC B1 ;  /* 0x0000000000017941 */ /* 0x000fea0003800000 */
.L_x_112:
        /* <DEDUP_REMOVED lines=10> */
.L_x_115:
[----:B------:R-:W-:Y:S05]  /*3ee0*/  BSYNC B1 ;  /* 0x0000000000017941 */ /* 0x000fea0003800000 */
.L_x_114:
        /* <DEDUP_REMOVED lines=10> */
.L_x_117:
[----:B------:R-:W-:Y:S05]  /*3f90*/  BSYNC B1 ;  /* 0x0000000000017941 */ /* 0x000fea0003800000 */
.L_x_116:
        /* <DEDUP_REMOVED lines=9> */
.L_x_119:
[----:B------:R-:W-:Y:S05]  /*4030*/  BSYNC B1 ;  /* 0x0000000000017941 */ /* 0x000fea0003800000 */
.L_x_118:
        /* <DEDUP_REMOVED lines=9> */
.L_x_121:
[----:B------:R-:W-:Y:S05]  /*40d0*/  BSYNC B1 ;  /* 0x0000000000017941 */ /* 0x000fea0003800000 */
.L_x_120:
        /* <DEDUP_REMOVED lines=10> */
.L_x_123:
[----:B------:R-:W-:Y:S05]  /*4180*/  BSYNC B1 ;  /* 0x0000000000017941 */ /* 0x000fea0003800000 */
.L_x_122:
        /* <DEDUP_REMOVED lines=10> */
.L_x_125:
[----:B------:R-:W-:Y:S05]  /*4230*/  BSYNC B1 ;  /* 0x0000000000017941 */ /* 0x000fea0003800000 */
.L_x_124:
        /* <DEDUP_REMOVED lines=9> */
.L_x_127:
[----:B------:R-:W-:Y:S05]  /*42d0*/  BSYNC B1 ;  /* 0x0000000000017941 */ /* 0x000fea0003800000 */
.L_x_126:
        /* <DEDUP_REMOVED lines=9> */
.L_x_129:
[----:B------:R-:W-:Y:S05]  /*4370*/  BSYNC B1 ;  /* 0x0000000000017941 */ /* 0x000fea0003800000 */
.L_x_128:
        /* <DEDUP_REMOVED lines=10> */
.L_x_131:
[----:B------:R-:W-:Y:S05]  /*4420*/  BSYNC B1 ;  /* 0x0000000000017941 */ /* 0x000fea0003800000 */
.L_x_130:
        /* <DEDUP_REMOVED lines=10> */
.L_x_133:
[----:B------:R-:W-:Y:S05]  /*44d0*/  BSYNC B1 ;  /* 0x0000000000017941 */ /* 0x000fea0003800000 */
.L_x_132:
        /* <DEDUP_REMOVED lines=9> */
.L_x_135:
[----:B------:R-:W-:Y:S05]  /*4570*/  BSYNC B1 ;  /* 0x0000000000017941 */ /* 0x000fea0003800000 */
.L_x_134:
        /* <DEDUP_REMOVED lines=9> */
.L_x_137:
[----:B------:R-:W-:Y:S05]  /*4610*/  BSYNC B1 ;  /* 0x0000000000017941 */ /* 0x000fea0003800000 */
.L_x_136:
        /* <DEDUP_REMOVED lines=10> */
.L_x_139:
[----:B------:R-:W-:Y:S05]  /*46c0*/  BSYNC B1 ;  /* 0x0000000000017941 */ /* 0x000fea0003800000 */
.L_x_138:
        /* <DEDUP_REMOVED lines=10> */
.L_x_141:
[----:B------:R-:W-:Y:S05]  /*4770*/  BSYNC B1 ;  /* 0x0000000000017941 */ /* 0x000fea0003800000 */
.L_x_140:
        /* <DEDUP_REMOVED lines=9> */
.L_x_143:
[----:B------:R-:W-:Y:S05]  /*4810*/  BSYNC B1 ;  /* 0x0000000000017941 */ /* 0x000fea0003800000 */
.L_x_142:
        /* <DEDUP_REMOVED lines=9> */
.L_x_145:
[----:B------:R-:W-:Y:S05]  /*48b0*/  BSYNC B1 ;  /* 0x0000000000017941 */ /* 0x000fea0003800000 */
.L_x_144:
        /* <DEDUP_REMOVED lines=10> */
.L_x_147:
[----:B------:R-:W-:Y:S05]  /*4960*/  BSYNC B1 ;  /* 0x0000000000017941 */ /* 0x000fea0003800000 */
.L_x_146:
[----:B-----5:R-:W-:Y:S01]  /*4970*/  IMAD.U32 R5, R24, 0x10000, RZ ;  /* 0x0001000018057824 */ /* 0x020fe200078e00ff */
[----:B------:R-:W-:Y:S01]  /*4980*/  ISETP.GT.AND P0, PT, R4, 0x79, PT ;  /* 0x000000790400780c */ /* 0x000fe20003f04270 */
[----:B------:R-:W-:Y:S01]  /*4990*/  @P2 IMAD.MOV.U32 R4, RZ, RZ, R10 ;  /* 0x000000ffff042224 */ /* 0x000fe200078e000a */
[----:B------:R-:W-:Y:S01]  /*49a0*/  BSSY B1, `(.L_x_148) ;  /* 0x000000a000017945 */ /* 0x000fe20003800000 */
[----:B------:R-:W-:Y:S01]  /*49b0*/  FMUL R5, R5, R88 ;  /* 0x0000005805057220 */ /* 0x000fe20000400000 */
[----:B------:R-:W-:-:S03]  /*49c0*/  ISETP.GT.AND P3, PT, R3, RZ, P0 ;  /* 0x000000ff0300720c */ /* 0x000fc60000764270 */
[----:B------:R-:W-:-:S05]  /*49d0*/  FFMA R5, R84, R19, R5 ;  /* 0x0000001354057223 */ /* 0x000fca0000000005 */
[----:B------:R-:W-:-:S04]  /*49e0*/  F2FP.BF16.F32.PACK_AB R5, RZ, R5 ;  /* 0x00000005ff05723e */ /* 0x000fc800000010ff */
[----:B0-----:R-:W-:Y:S01]  /*49f0*/  PRMT R14, R5, 0x7610, R14 ;  /* 0x00007610050e7816 */ /* 0x001fe2000000000e */
[----:B------:R-:W-:-:S05]  /*4a00*/  @P2 IMAD.MOV.U32 R5, RZ, RZ, R11 ;  /* 0x000000ffff052224 */ /* 0x000fca00078e000b */
[----:B------:R0:W-:Y:S01]  /*4a10*/  @P2 STG.E.U16 desc[UR38][R4.64+0xf0], R14 ;  /* 0x0000f00e04002986 */ /* 0x0001e2000c101526 */
[----:B------:R-:W-:Y:S05]  /*4a20*/  @!P3 BRA `(.L_x_149) ;  /* 0x000000000004b947 */ /* 0x000fea0003800000 */
[----:B------:R0:W5:Y:S02]  /*4a30*/  LDG.E.LTC128B.U16 R24, desc[UR38][R6.64+0xf2] ;  /* 0x0000f22606187981 */ /* 0x000164000c1e1520 */
.L_x_149:
[----:B------:R-:W-:Y:S05]  /*4a40*/  BSYNC B1 ;  /* 0x0000000000017941 */ /* 0x000fea0003800000 */
.L_x_148:
        /* <DEDUP_REMOVED lines=9> */
.L_x_151:
[----:B------:R-:W-:Y:S05]  /*4ae0*/  BSYNC B1 ;  /* 0x0000000000017941 */ /* 0x000fea0003800000 */
.L_x_150:
[----:B-----5:R-:W-:Y:S01]  /*4af0*/  IMAD.U32 R5, R24, 0x10000, RZ ;  /* 0x0001000018057824 */ /* 0x020fe200078e00ff */
[----:B------:R-:W-:Y:S01]  /*4b00*/  ISETP.GT.AND P0, PT, R3, 0x8, P0 ;  /* 0x000000080300780c */ /* 0x000fe20000704270 */
[----:B0-----:R-:W-:Y:S01]  /*4b10*/  @P1 IMAD.MOV.U32 R4, RZ, RZ, R12 ;  /* 0x000000ffff041224 */ /* 0x001fe200078e000c */
[----:B------:R-:W-:Y:S01]  /*4b20*/  BSSY B1, `(.L_x_152) ;  /* 0x0000009000017945 */ /* 0x000fe20003800000 */
[----:B------:R-:W-:-:S04]  /*4b30*/  FMUL R5, R5, R88 ;  /* 0x0000005805057220 */ /* 0x000fc80000400000 */
[----:B------:R-:W-:-:S05]  /*4b40*/  FFMA R5, R86, R19, R5 ;  /* 0x0000001356057223 */ /* 0x000fca0000000005 */
[----:B------:R-:W-:-:S04]  /*4b50*/  F2FP.BF16.F32.PACK_AB R5, RZ, R5 ;  /* 0x00000005ff05723e */ /* 0x000fc800000010ff */
[----:B-1-3--:R-:W-:Y:S01]  /*4b60*/  PRMT R6, R5, 0x7610, R6 ;  /* 0x0000761005067816 */ /* 0x00afe20000000006 */
[----:B------:R-:W-:-:S05]  /*4b70*/  @P1 IMAD.MOV.U32 R5, RZ, RZ, R13 ;  /* 0x000000ffff051224 */ /* 0x000fca00078e000d */
[----:B------:R0:W-:Y:S01]  /*4b80*/  @P1 STG.E.U16 desc[UR38][R4.64+0xf0], R6 ;  /* 0x0000f00604001986 */ /* 0x0001e2000c101526 */
[----:B------:R-:W-:Y:S05]  /*4b90*/  @!P0 BRA `(.L_x_153) ;  /* 0x0000000000048947 */ /* 0x000fea0003800000 */
[----:B------:R1:W5:Y:S02]  /*4ba0*/  LDG.E.LTC128B.U16 R24, desc[UR38][R8.64+0xf2] ;  /* 0x0000f22608187981 */ /* 0x000364000c1e1520 */
.L_x_153:
[----:B------:R-:W-:Y:S05]  /*4bb0*/  BSYNC B1 ;  /* 0x0000000000017941 */ /* 0x000fea0003800000 */
.L_x_152:
[----:B------:R-:W-:Y:S05]  /*4bc0*/  @!P0 BRA `(.L_x_154) ;  /* 0x0000001000e88947 */ /* 0x000fea0003800000 */
[----:B-----5:R-:W-:-:S04]  /*4bd0*/  IMAD.U32 R3, R24, 0x10000, RZ ;  /* 0x0001000018037824 */ /* 0x020fc800078e00ff */
[----:B0-----:R-:W-:-:S04]  /*4be0*/  FMUL R4, R3, R88 ;  /* 0x0000005803047220 */ /* 0x001fc80000400000 */
[----:B------:R-:W-:-:S05]  /*4bf0*/  FFMA R4, R87, R19, R4 ;  /* 0x0000001357047223 */ /* 0x000fca0000000004 */
[----:B------:R-:W-:-:S05]  /*4c00*/  F2FP.BF16.F32.PACK_AB R4, RZ, R4 ;  /* 0x00000004ff04723e */ /* 0x000fca00000010ff */
[----:B------:R3:W-:Y:S01]  /*4c10*/  STG.E.U16 desc[UR38][R12.64+0xf2], R4 ;  /* 0x0000f2040c007986 */ /* 0x0007e2000c101526 */
[----:B------:R-:W-:Y:S05]  /*4c20*/  BRA `(.L_x_154) ;  /* 0x0000001000d07947 */ /* 0x000fea0003800000 */
.L_x_29:
[----:B------:R-:W-:Y:S01]  /*4c30*/  ISETP.GT.AND P3, PT, R4, 0x1, PT ;  /* 0x000000010400780c */ /* 0x000fe20003f64270 */
[----:B------:R-:W-:Y:S01]  /*4c40*/  ULDC.64 UR4, c[0x0][0x5c0] ;  /* 0x0001700000047ab9 */ /* 0x000fe20000000a00 */
[-C--:B------:R-:W-:Y:S01]  /*4c50*/  FMUL R24, R24, R19.reuse ;  /* 0x0000001318187220 */ /* 0x080fe20000400000 */
[----:B------:R-:W-:Y:S01]  /*4c60*/  LEA R6, P4, R102, UR4, 0x1 ;  /* 0x0000000466067c11 */ /* 0x000fe2000f8808ff */
[-C--:B------:R-:W-:Y:S01]  /*4c70*/  FMUL R25, R25, R19.reuse ;  /* 0x0000001319197220 */ /* 0x080fe20000400000 */
[----:B------:R-:W-:Y:S01]  /*4c80*/  ISETP.GT.AND P0, PT, R3, RZ, P3 ;  /* 0x000000ff0300720c */ /* 0x000fe20001f04270 */
[-C--:B------:R-:W-:Y:S01]  /*4c90*/  FMUL R26, R26, R19.reuse ;  /* 0x000000131a1a7220 */ /* 0x080fe20000400000 */
[----:B------:R-:W-:Y:S01]  /*4ca0*/  F2FP.BF16.F32.PACK_AB R24, RZ, R24 ;  /* 0x00000018ff18723e */ /* 0x000fe200000010ff */
[-C--:B------:R-:W-:Y:S01]  /*4cb0*/  FMUL R27, R27, R19.reuse ;  /* 0x000000131b1b7220 */ /* 0x080fe20000400000 */
[----:B------:R-:W-:Y:S01]  /*4cc0*/  LEA.HI.X R7, R102, UR5, R113, 0x1, P4 ;  /* 0x0000000566077c11 */ /* 0x000fe2000a0f0c71 */
[----:B------:R-:W-:Y:S01]  /*4cd0*/  FMUL R28, R28, R19 ;  /* 0x000000131c1c7220 */ /* 0x000fe20000400000 */
[----:B------:R-:W-:Y:S01]  /*4ce0*/  F2FP.BF16.F32.PACK_AB R25, RZ, R25 ;  /* 0x00000019ff19723e */ /* 0x000fe200000010ff */
[-C--:B------:R-:W-:Y:S01]  /*4cf0*/  FMUL R29, R29, R19.reuse ;  /* 0x000000131d1d7220 */ /* 0x080fe20000400000 */
[----:B------:R-:W-:Y:S01]  /*4d00*/  ISETP.GT.AND P2, PT, R3, 0x8, P2 ;  /* 0x000000080300780c */ /* 0x000fe20001744270 */
[----:B------:R-:W-:Y:S01]  /*4d10*/  @P1 STG.E.U16 desc[UR38][R6.64], R24 ;  /* 0x0000001806001986 */ /* 0x000fe2000c101526 */
[----:B------:R-:W-:Y:S01]  /*4d20*/  ISETP.GT.AND P1, PT, R4, 0x8, PT ;  /* 0x000000080400780c */ /* 0x000fe20003f24270 */
[-C--:B------:R-:W-:Y:S01]  /*4d30*/  FMUL R30, R30, R19.reuse ;  /* 0x000000131e1e7220 */ /* 0x080fe20000400000 */
[C---:B------:R-:W-:Y:S01]  /*4d40*/  SHF.L.U64.HI R5, R92.reuse, 0x1, R91 ;  /* 0x000000015c057819 */ /* 0x040fe2000001025b */
[----:B------:R-:W-:Y:S01]  /*4d50*/  @P0 STG.E.U16 desc[UR38][R6.64+0x2], R25 ;  /* 0x0000021906000986 */ /* 0x000fe2000c101526 */
[----:B------:R-:W-:Y:S01]  /*4d60*/  LEA R8, P5, R92, R6, 0x1 ;  /* 0x000000065c087211 */ /* 0x000fe200078a08ff */
[-C--:B------:R-:W-:Y:S01]  /*4d70*/  FMUL R31, R31, R19.reuse ;  /* 0x000000131f1f7220 */ /* 0x080fe20000400000 */
[----:B------:R-:W-:Y:S01]  /*4d80*/  ISETP.GT.AND P3, PT, R3, 0x8, P3 ;  /* 0x000000080300780c */ /* 0x000fe20001f64270 */
[-C--:B------:R-:W-:Y:S01]  /*4d90*/  FMUL R32, R32, R19.reuse ;  /* 0x0000001320207220 */ /* 0x080fe20000400000 */
[----:B------:R-:W-:Y:S01]  /*4da0*/  ISETP.GT.AND P0, PT, R4, 0x9, PT ;  /* 0x000000090400780c */ /* 0x000fe20003f04270 */
[----:B------:R-:W-:Y:S01]  /*4db0*/  IMAD.X R9, R5, 0x1, R7, P5 ;  /* 0x0000000105097824 */ /* 0x000fe200028e0607 */
[----:B------:R-:W-:Y:S01]  /*4dc0*/  ISETP.GT.AND P4, PT, R3, RZ, P1 ;  /* 0x000000ff0300720c */ /* 0x000fe20000f84270 */
[-C--:B------:R-:W-:Y:S01]  /*4dd0*/  FMUL R33, R33, R19.reuse ;  /* 0x0000001321217220 */ /* 0x080fe20000400000 */
[----:B------:R-:W-:Y:S01]  /*4de0*/  F2FP.BF16.F32.PACK_AB R26, RZ, R26 ;  /* 0x0000001aff1a723e */ /* 0x000fe200000010ff */
[-C--:B------:R-:W-:Y:S01]  /*4df0*/  FMUL R34, R34, R19.reuse ;  /* 0x0000001322227220 */ /* 0x080fe20000400000 */
[----:B------:R-:W-:Y:S01]  /*4e00*/  ISETP.GT.AND P5, PT, R3, RZ, P0 ;  /* 0x000000ff0300720c */ /* 0x000fe200007a4270 */
[----:B------:R-:W-:Y:S01]  /*4e10*/  FMUL R35, R35, R19 ;  /* 0x0000001323237220 */ /* 0x000fe20000400000 */
[----:B------:R-:W-:Y:S01]  /*4e20*/  F2FP.BF16.F32.PACK_AB R27, RZ, R27 ;  /* 0x0000001bff1b723e */ /* 0x000fe200000010ff */
[----:B------:R-:W-:Y:S01]  /*4e30*/  @P2 STG.E.U16 desc[UR38][R8.64], R26 ;  /* 0x0000001a08002986 */ /* 0x000fe2000c101526 */
[----:B------:R-:W-:Y:S01]  /*4e40*/  F2FP.BF16.F32.PACK_AB R28, RZ, R28 ;  /* 0x0000001cff1c723e */ /* 0x000fe200000010ff */
[-C--:B------:R-:W-:Y:S01]  /*4e50*/  FMUL R36, R36, R19.reuse ;  /* 0x0000001324247220 */ /* 0x080fe20000400000 */
[----:B------:R-:W-:Y:S01]  /*4e60*/  ISETP.GT.AND P2, PT, R3, 0x8, P1 ;  /* 0x000000080300780c */ /* 0x000fe20000f44270 */
[----:B------:R-:W-:Y:S01]  /*4e70*/  @P3 STG.E.U16 desc[UR38][R8.64+0x2], R27 ;  /* 0x0000021b08003986 */ /* 0x000fe2000c101526 */
[----:B------:R-:W-:Y:S01]  /*4e80*/  ISETP.GT.AND P1, PT, R4, 0x10, PT ;  /* 0x000000100400780c */ /* 0x000fe20003f24270 */
[----:B------:R-:W-:Y:S01]  /*4e90*/  FMUL R37, R37, R19 ;  /* 0x0000001325257220 */ /* 0x000fe20000400000 */
[----:B------:R-:W-:Y:S01]  /*4ea0*/  F2FP.BF16.F32.PACK_AB R29, RZ, R29 ;  /* 0x0000001dff1d723e */ /* 0x000fe200000010ff */
[----:B------:R-:W-:Y:S01]  /*4eb0*/  @P4 STG.E.U16 desc[UR38][R6.64+0x10], R28 ;  /* 0x0000101c06004986 */ /* 0x000fe2000c101526 */
[C---:B------:R-:W-:Y:S01]  /*4ec0*/  ISETP.GT.AND P3, PT, R3.reuse, 0x8, P0 ;  /* 0x000000080300780c */ /* 0x040fe20000764270 */
[-C--:B------:R-:W-:Y:S01]  /*4ed0*/  FMUL R38, R38, R19.reuse ;  /* 0x0000001326267220 */ /* 0x080fe20000400000 */
[----:B------:R-:W-:Y:S01]  /*4ee0*/  ISETP.GT.AND P0, PT, R4, 0x11, PT ;  /* 0x000000110400780c */ /* 0x000fe20003f04270 */
[----:B------:R-:W-:Y:S01]  /*4ef0*/  @P5 STG.E.U16 desc[UR38][R6.64+0x12], R29 ;  /* 0x0000121d06005986 */ /* 0x000fe2000c101526 */
        /* <DEDUP_REMOVED lines=161> */
[----:B------:R-:W-:Y:S01]  /*5910*/  FMUL R87, R87, R19 ;  /* 0x0000001357577220 */ /* 0x000fe20000400000 */
[----:B------:R-:W-:-:S02]  /*5920*/  F2FP.BF16.F32.PACK_AB R62, RZ, R62 ;  /* 0x0000003eff3e723e */ /* 0x000fc400000010ff */
[C---:B------:R-:W-:Y:S02]  /*5930*/  ISETP.GT.AND P5, PT, R3.reuse, RZ, P0 ;  /* 0x000000ff0300720c */ /* 0x040fe400007a4270 */
[----:B------:R-:W-:Y:S01]  /*5940*/  F2FP.BF16.F32.PACK_AB R63, RZ, R63 ;  /* 0x0000003fff3f723e */ /* 0x000fe200000010ff */
[----:B------:R-:W-:Y:S01]  /*5950*/  @P2 STG.E.U16 desc[UR38][R8.64+0x90], R62 ;  /* 0x0000903e08002986 */ /* 0x000fe2000c101526 */
[----:B------:R-:W-:Y:S02]  /*5960*/  F2FP.BF16.F32.PACK_AB R64, RZ, R64 ;  /* 0x00000040ff40723e */ /* 0x000fe400000010ff */
[C---:B------:R-:W-:Y:S01]  /*5970*/  ISETP.GT.AND P2, PT, R3.reuse, 0x8, P1 ;  /* 0x000000080300780c */ /* 0x040fe20000f44270 */
[----:B------:R-:W-:Y:S01]  /*5980*/  @P3 STG.E.U16 desc[UR38][R8.64+0x92], R63 ;  /* 0x0000923f08003986 */ /* 0x000fe2000c101526 */
[----:B------:R-:W-:Y:S02]  /*5990*/  ISETP.GT.AND P1, PT, R4, 0x58, PT ;  /* 0x000000580400780c */ /* 0x000fe40003f24270 */
[----:B------:R-:W-:Y:S01]  /*59a0*/  F2FP.BF16.F32.PACK_AB R65, RZ, R65 ;  /* 0x00000041ff41723e */ /* 0x000fe200000010ff */
[----:B------:R-:W-:Y:S01]  /*59b0*/  @P4 STG.E.U16 desc[UR38][R6.64+0xa0], R64 ;  /* 0x0000a04006004986 */ /* 0x000fe2000c101526 */
[----:B------:R-:W-:-:S02]  /*59c0*/  ISETP.GT.AND P3, PT, R3, 0x8, P0 ;  /* 0x000000080300780c */ /* 0x000fc40000764270 */
[----:B------:R-:W-:Y:S01]  /*59d0*/  ISETP.GT.AND P0, PT, R4, 0x59, PT ;  /* 0x000000590400780c */ /* 0x000fe20003f04270 */
[----:B------:R-:W-:Y:S01]  /*59e0*/  @P5 STG.E.U16 desc[UR38][R6.64+0xa2], R65 ;  /* 0x0000a24106005986 */ /* 0x000fe2000c101526 */
[C---:B------:R-:W-:Y:S02]  /*59f0*/  ISETP.GT.AND P4, PT, R3.reuse, RZ, P1 ;  /* 0x000000ff0300720c */ /* 0x040fe40000f84270 */
[----:B------:R-:W-:Y:S02]  /*5a00*/  F2FP.BF16.F32.PACK_AB R66, RZ, R66 ;  /* 0x00000042ff42723e */ /* 0x000fe400000010ff */
[----:B------:R-:W-:Y:S02]  /*5a10*/  ISETP.GT.AND P5, PT, R3, RZ, P0 ;  /* 0x000000ff0300720c */ /* 0x000fe400007a4270 */
[----:B------:R-:W-:Y:S01]  /*5a20*/  F2FP.BF16.F32.PACK_AB R67, RZ, R67 ;  /* 0x00000043ff43723e */ /* 0x000fe200000010ff */
[----:B------:R-:W-:Y:S01]  /*5a30*/  @P2 STG.E.U16 desc[UR38][R8.64+0xa0], R66 ;  /* 0x0000a04208002986 */ /* 0x000fe2000c101526 */
[----:B------:R-:W-:-:S02]  /*5a40*/  F2FP.BF16.F32.PACK_AB R68, RZ, R68 ;  /* 0x00000044ff44723e */ /* 0x000fc400000010ff */
[C---:B------:R-:W-:Y:S01]  /*5a50*/  ISETP.GT.AND P2, PT, R3.reuse, 0x8, P1 ;  /* 0x000000080300780c */ /* 0x040fe20000f44270 */
[----:B------:R-:W-:Y:S01]  /*5a60*/  @P3 STG.E.U16 desc[UR38][R8.64+0xa2], R67 ;  /* 0x0000a24308003986 */ /* 0x000fe2000c101526 */
[C---:B------:R-:W-:Y:S02]  /*5a70*/  ISETP.GT.AND P1, PT, R4.reuse, 0x60, PT ;  /* 0x000000600400780c */ /* 0x040fe40003f24270 */
[----:B------:R-:W-:Y:S01]  /*5a80*/  F2FP.BF16.F32.PACK_AB R69, RZ, R69 ;  /* 0x00000045ff45723e */ /* 0x000fe200000010ff */
[----:B------:R-:W-:Y:S01]  /*5a90*/  @P4 STG.E.U16 desc[UR38][R6.64+0xb0], R68 ;  /* 0x0000b04406004986 */ /* 0x000fe2000c101526 */
[C---:B------:R-:W-:Y:S02]  /*5aa0*/  ISETP.GT.AND P3, PT, R3.reuse, 0x8, P0 ;  /* 0x000000080300780c */ /* 0x040fe40000764270 */
[----:B------:R-:W-:Y:S01]  /*5ab0*/  ISETP.GT.AND P0, PT, R4, 0x61, PT ;  /* 0x000000610400780c */ /* 0x000fe20003f04270 */
[----:B------:R-:W-:Y:S01]  /*5ac0*/  @P5 STG.E.U16 desc[UR38][R6.64+0xb2], R69 ;  /* 0x0000b24506005986 */ /* 0x000fe2000c101526 */
[----:B------:R-:W-:-:S02]  /*5ad0*/  ISETP.GT.AND P4, PT, R3, RZ, P1 ;  /* 0x000000ff0300720c */ /* 0x000fc40000f84270 */
[C---:B------:R-:W-:Y:S02]  /*5ae0*/  ISETP.GT.AND P5, PT, R3.reuse, RZ, P0 ;  /* 0x000000ff0300720c */ /* 0x040fe400007a4270 */
[----:B------:R-:W-:Y:S02]  /*5af0*/  F2FP.BF16.F32.PACK_AB R70, RZ, R70 ;  /* 0x00000046ff46723e */ /* 0x000fe400000010ff */
[----:B------:R-:W-:Y:S02]  /*5b00*/  F2FP.BF16.F32.PACK_AB R71, RZ, R71 ;  /* 0x00000047ff47723e */ /* 0x000fe400000010ff */
[----:B------:R-:W-:Y:S01]  /*5b10*/  F2FP.BF16.F32.PACK_AB R72, RZ, R72 ;  /* 0x00000048ff48723e */ /* 0x000fe200000010ff */
[----:B------:R-:W-:Y:S01]  /*5b20*/  @P2 STG.E.U16 desc[UR38][R8.64+0xb0], R70 ;  /* 0x0000b04608002986 */ /* 0x000fe2000c101526 */
[----:B------:R-:W-:Y:S02]  /*5b30*/  F2FP.BF16.F32.PACK_AB R73, RZ, R73 ;  /* 0x00000049ff49723e */ /* 0x000fe400000010ff */
[C---:B------:R-:W-:Y:S01]  /*5b40*/  ISETP.GT.AND P1, PT, R3.reuse, 0x8, P1 ;  /* 0x000000080300780c */ /* 0x040fe20000f24270 */
[----:B------:R-:W-:Y:S01]  /*5b50*/  @P3 STG.E.U16 desc[UR38][R8.64+0xb2], R71 ;  /* 0x0000b24708003986 */ /* 0x000fe2000c101526 */
[----:B------:R-:W-:-:S02]  /*5b60*/  ISETP.GT.AND P2, PT, R3, 0x8, P0 ;  /* 0x000000080300780c */ /* 0x000fc40000744270 */
[C---:B------:R-:W-:Y:S01]  /*5b70*/  ISETP.GT.AND P0, PT, R4.reuse, 0x69, PT ;  /* 0x000000690400780c */ /* 0x040fe20003f04270 */
[----:B------:R-:W-:Y:S01]  /*5b80*/  @P4 STG.E.U16 desc[UR38][R6.64+0xc0], R72 ;  /* 0x0000c04806004986 */ /* 0x000fe2000c101526 */
[----:B------:R-:W-:Y:S02]  /*5b90*/  ISETP.GT.AND P4, PT, R4, 0x68, PT ;  /* 0x000000680400780c */ /* 0x000fe40003f84270 */
[----:B------:R-:W-:Y:S01]  /*5ba0*/  F2FP.BF16.F32.PACK_AB R74, RZ, R74 ;  /* 0x0000004aff4a723e */ /* 0x000fe200000010ff */
[----:B------:R-:W-:Y:S01]  /*5bb0*/  @P5 STG.E.U16 desc[UR38][R6.64+0xc2], R73 ;  /* 0x0000c24906005986 */ /* 0x000fe2000c101526 */
[C---:B------:R-:W-:Y:S02]  /*5bc0*/  ISETP.GT.AND P5, PT, R3.reuse, RZ, P4 ;  /* 0x000000ff0300720c */ /* 0x040fe400027a4270 */
[----:B------:R-:W-:Y:S01]  /*5bd0*/  ISETP.GT.AND P3, PT, R3, RZ, P0 ;  /* 0x000000ff0300720c */ /* 0x000fe20000764270 */
[----:B------:R-:W-:Y:S01]  /*5be0*/  @P1 STG.E.U16 desc[UR38][R8.64+0xc0], R74 ;  /* 0x0000c04a08001986 */ /* 0x000fe2000c101526 */
[----:B------:R-:W-:-:S02]  /*5bf0*/  F2FP.BF16.F32.PACK_AB R75, RZ, R75 ;  /* 0x0000004bff4b723e */ /* 0x000fc400000010ff */
[----:B------:R-:W-:Y:S02]  /*5c00*/  F2FP.BF16.F32.PACK_AB R76, RZ, R76 ;  /* 0x0000004cff4c723e */ /* 0x000fe400000010ff */
[C---:B------:R-:W-:Y:S01]  /*5c10*/  ISETP.GT.AND P4, PT, R3.reuse, 0x8, P4 ;  /* 0x000000080300780c */ /* 0x040fe20002784270 */
[----:B------:R-:W-:Y:S01]  /*5c20*/  @P2 STG.E.U16 desc[UR38][R8.64+0xc2], R75 ;  /* 0x0000c24b08002986 */ /* 0x000fe2000c101526 */
[----:B------:R-:W-:Y:S02]  /*5c30*/  F2FP.BF16.F32.PACK_AB R77, RZ, R77 ;  /* 0x0000004dff4d723e */ /* 0x000fe400000010ff */
[C---:B------:R-:W-:Y:S01]  /*5c40*/  ISETP.GT.AND P2, PT, R4.reuse, 0x71, PT ;  /* 0x000000710400780c */ /* 0x040fe20003f44270 */
[----:B------:R-:W-:Y:S01]  /*5c50*/  @P5 STG.E.U16 desc[UR38][R6.64+0xd0], R76 ;  /* 0x0000d04c06005986 */ /* 0x000fe2000c101526 */
[----:B------:R-:W-:Y:S02]  /*5c60*/  ISETP.GT.AND P5, PT, R3, 0x8, P0 ;  /* 0x000000080300780c */ /* 0x000fe400007a4270 */
[C---:B------:R-:W-:Y:S01]  /*5c70*/  ISETP.GT.AND P1, PT, R4.reuse, 0x78, PT ;  /* 0x000000780400780c */ /* 0x040fe20003f24270 */
[----:B------:R-:W-:Y:S01]  /*5c80*/  @P3 STG.E.U16 desc[UR38][R6.64+0xd2], R77 ;  /* 0x0000d24d06003986 */ /* 0x000fe2000c101526 */
[----:B------:R-:W-:-:S02]  /*5c90*/  ISETP.GT.AND P3, PT, R4, 0x70, PT ;  /* 0x000000700400780c */ /* 0x000fc40003f64270 */
[----:B------:R-:W-:Y:S01]  /*5ca0*/  ISETP.GT.AND P0, PT, R4, 0x79, PT ;  /* 0x000000790400780c */ /* 0x000fe20003f04270 */
[----:B------:R-:W-:Y:S01]  /*5cb0*/  @P4 IMAD.MOV.U32 R4, RZ, RZ, R8 ;  /* 0x000000ffff044224 */ /* 0x000fe200078e0008 */
[----:B------:R-:W-:Y:S01]  /*5cc0*/  F2FP.BF16.F32.PACK_AB R78, RZ, R78 ;  /* 0x0000004eff4e723e */ /* 0x000fe200000010ff */
[----:B------:R-:W-:Y:S01]  /*5cd0*/  @P4 IMAD.MOV.U32 R5, RZ, RZ, R9 ;  /* 0x000000ffff054224 */ /* 0x000fe200078e0009 */
[----:B------:R-:W-:Y:S02]  /*5ce0*/  F2FP.BF16.F32.PACK_AB R79, RZ, R79 ;  /* 0x0000004fff4f723e */ /* 0x000fe400000010ff */
[----:B------:R-:W-:Y:S02]  /*5cf0*/  F2FP.BF16.F32.PACK_AB R80, RZ, R80 ;  /* 0x00000050ff50723e */ /* 0x000fe400000010ff */
[----:B------:R0:W-:Y:S01]  /*5d00*/  @P4 STG.E.U16 desc[UR38][R4.64+0xd0], R78 ;  /* 0x0000d04e04004986 */ /* 0x0001e2000c101526 */
[----:B------:R-:W-:Y:S02]  /*5d10*/  ISETP.GT.AND P4, PT, R3, RZ, P2 ;  /* 0x000000ff0300720c */ /* 0x000fe40001784270 */
[----:B------:R-:W-:-:S02]  /*5d20*/  F2FP.BF16.F32.PACK_AB R81, RZ, R81 ;  /* 0x00000051ff51723e */ /* 0x000fc400000010ff */
[----:B------:R-:W-:Y:S02]  /*5d30*/  ISETP.GT.AND P2, PT, R3, 0x8, P2 ;  /* 0x000000080300780c */ /* 0x000fe40001744270 */
[----:B------:R-:W-:Y:S02]  /*5d40*/  F2FP.BF16.F32.PACK_AB R82, RZ, R82 ;  /* 0x00000052ff52723e */ /* 0x000fe400000010ff */
[----:B------:R-:W-:Y:S02]  /*5d50*/  F2FP.BF16.F32.PACK_AB R83, RZ, R83 ;  /* 0x00000053ff53723e */ /* 0x000fe400000010ff */
[----:B------:R-:W-:Y:S01]  /*5d60*/  F2FP.BF16.F32.PACK_AB R84, RZ, R84 ;  /* 0x00000054ff54723e */ /* 0x000fe200000010ff */
[----:B0-----:R-:W-:Y:S01]  /*5d70*/  @P5 IMAD.MOV.U32 R4, RZ, RZ, R8 ;  /* 0x000000ffff045224 */ /* 0x001fe200078e0008 */
[----:B------:R-:W-:Y:S01]  /*5d80*/  F2FP.BF16.F32.PACK_AB R85, RZ, R85 ;  /* 0x00000055ff55723e */ /* 0x000fe200000010ff */
[----:B------:R-:W-:Y:S01]  /*5d90*/  @P5 IMAD.MOV.U32 R5, RZ, RZ, R9 ;  /* 0x000000ffff055224 */ /* 0x000fe200078e0009 */
[----:B------:R-:W-:-:S02]  /*5da0*/  F2FP.BF16.F32.PACK_AB R86, RZ, R86 ;  /* 0x00000056ff56723e */ /* 0x000fc400000010ff */
[----:B------:R-:W-:Y:S02]  /*5db0*/  F2FP.BF16.F32.PACK_AB R87, RZ, R87 ;  /* 0x00000057ff57723e */ /* 0x000fe400000010ff */
[----:B------:R0:W-:Y:S01]  /*5dc0*/  @P5 STG.E.U16 desc[UR38][R4.64+0xd2], R79 ;  /* 0x0000d24f04005986 */ /* 0x0001e2000c101526 */
[C---:B------:R-:W-:Y:S02]  /*5dd0*/  ISETP.GT.AND P5, PT, R3.reuse, RZ, P3 ;  /* 0x000000ff0300720c */ /* 0x040fe40001fa4270 */
[----:B------:R-:W-:-:S11]  /*5de0*/  ISETP.GT.AND P3, PT, R3, 0x8, P3 ;  /* 0x000000080300780c */ /* 0x000fd60001f64270 */
[----:B0-----:R-:W-:Y:S02]  /*5df0*/  @P5 IMAD.MOV.U32 R4, RZ, RZ, R6 ;  /* 0x000000ffff045224 */ /* 0x001fe400078e0006 */
[----:B------:R-:W-:-:S05]  /*5e00*/  @P5 IMAD.MOV.U32 R5, RZ, RZ, R7 ;  /* 0x000000ffff055224 */ /* 0x000fca00078e0007 */
[----:B------:R0:W-:Y:S01]  /*5e10*/  @P5 STG.E.U16 desc[UR38][R4.64+0xe0], R80 ;  /* 0x0000e05004005986 */ /* 0x0001e2000c101526 */
[C---:B------:R-:W-:Y:S02]  /*5e20*/  ISETP.GT.AND P5, PT, R3.reuse, RZ, P0 ;  /* 0x000000ff0300720c */ /* 0x040fe400007a4270 */
[----:B------:R-:W-:Y:S01]  /*5e30*/  ISETP.GT.AND P0, PT, R3, 0x8, P0 ;  /* 0x000000080300780c */ /* 0x000fe20000704270 */
[----:B0-----:R-:W-:Y:S02]  /*5e40*/  @P4 IMAD.MOV.U32 R4, RZ, RZ, R6 ;  /* 0x000000ffff044224 */ /* 0x001fe400078e0006 */
[----:B------:R-:W-:-:S05]  /*5e50*/  @P4 IMAD.MOV.U32 R5, RZ, RZ, R7 ;  /* 0x000000ffff054224 */ /* 0x000fca00078e0007 */
[----:B------:R0:W-:Y:S01]  /*5e60*/  @P4 STG.E.U16 desc[UR38][R4.64+0xe2], R81 ;  /* 0x0000e25104004986 */ /* 0x0001e2000c101526 */
[C---:B------:R-:W-:Y:S02]  /*5e70*/  ISETP.GT.AND P4, PT, R3.reuse, RZ, P1 ;  /* 0x000000ff0300720c */ /* 0x040fe40000f84270 */
[----:B------:R-:W-:Y:S01]  /*5e80*/  ISETP.GT.AND P1, PT, R3, 0x8, P1 ;  /* 0x000000080300780c */ /* 0x000fe20000f24270 */
[----:B0-----:R-:W-:Y:S02]  /*5e90*/  @P3 IMAD.MOV.U32 R4, RZ, RZ, R8 ;  /* 0x000000ffff043224 */ /* 0x001fe400078e0008 */
[----:B------:R-:W-:-:S05]  /*5ea0*/  @P3 IMAD.MOV.U32 R5, RZ, RZ, R9 ;  /* 0x000000ffff053224 */ /* 0x000fca00078e0009 */
[----:B------:R0:W-:Y:S02]  /*5eb0*/  @P3 STG.E.U16 desc[UR38][R4.64+0xe0], R82 ;  /* 0x0000e05204003986 */ /* 0x0001e4000c101526 */
[----:B0-----:R-:W-:Y:S02]  /*5ec0*/  @P2 IMAD.MOV.U32 R4, RZ, RZ, R8 ;  /* 0x000000ffff042224 */ /* 0x001fe400078e0008 */
[----:B------:R-:W-:-:S05]  /*5ed0*/  @P2 IMAD.MOV.U32 R5, RZ, RZ, R9 ;  /* 0x000000ffff052224 */ /* 0x000fca00078e0009 */
[----:B------:R0:W-:Y:S02]  /*5ee0*/  @P2 STG.E.U16 desc[UR38][R4.64+0xe2], R83 ;  /* 0x0000e25304002986 */ /* 0x0001e4000c101526 */
[----:B0-----:R-:W-:Y:S02]  /*5ef0*/  @P4 IMAD.MOV.U32 R4, RZ, RZ, R6 ;  /* 0x000000ffff044224 */ /* 0x001fe400078e0006 */
[----:B------:R-:W-:-:S05]  /*5f00*/  @P4 IMAD.MOV.U32 R5, RZ, RZ, R7 ;  /* 0x000000ffff054224 */ /* 0x000fca00078e0007 */
[----:B------:R0:W-:Y:S04]  /*5f10*/  @P4 STG.E.U16 desc[UR38][R4.64+0xf0], R84 ;  /* 0x0000f05404004986 */ /* 0x0001e8000c101526 */
[----:B------:R1:W-:Y:S01]  /*5f20*/  @P5 STG.E.U16 desc[UR38][R6.64+0xf2], R85 ;  /* 0x0000f25506005986 */ /* 0x0003e2000c101526 */
[----:B0-----:R-:W-:Y:S02]  /*5f30*/  @P1 IMAD.MOV.U32 R4, RZ, RZ, R8 ;  /* 0x000000ffff041224 */ /* 0x001fe400078e0008 */
[----:B------:R-:W-:-:S05]  /*5f40*/  @P1 IMAD.MOV.U32 R5, RZ, RZ, R9 ;  /* 0x000000ffff051224 */ /* 0x000fca00078e0009 */
[----:B------:R1:W-:Y:S04]  /*5f50*/  @P1 STG.E.U16 desc[UR38][R4.64+0xf0], R86 ;  /* 0x0000f05604001986 */ /* 0x0003e8000c101526 */
[----:B------:R1:W-:Y:S02]  /*5f60*/  @P0 STG.E.U16 desc[UR38][R8.64+0xf2], R87 ;  /* 0x0000f25708000986 */ /* 0x0003e4000c101526 */
.L_x_154:
[----:B------:R-:W-:Y:S05]  /*5f70*/  BSYNC B0 ;  /* 0x0000000000007941 */ /* 0x000fea0003800000 */
.L_x_28:
[----:B------:R-:W-:Y:S01]  /*5f80*/  IADD3 R16, P0, R16, UR36, RZ ;  /* 0x0000002410107c10 */ /* 0x000fe2000ff1e0ff */
[----:B------:R-:W-:Y:S01]  /*5f90*/  ULDC.64 UR4, c[0x0][0x650] ;  /* 0x0001940000047ab9 */ /* 0x000fe20000000a00 */
[----:B------:R-:W-:Y:S01]  /*5fa0*/  PRMT R3, RZ, 0x7610, R3 ;  /* 0x00007610ff037816 */ /* 0x000fe20000000003 */
[----:B------:R-:W-:Y:S01]  /*5fb0*/  IMAD.MOV.U32 R100, RZ, RZ, -0x1 ;  /* 0xffffffffff647424 */ /* 0x000fe200078e00ff */
[----:B------:R-:W-:Y:S01]  /*5fc0*/  IADD3.X R17, R17, UR42, RZ, P0, !PT ;  /* 0x0000002a11117c10 */ /* 0x000fe200087fe4ff */
[----:B------:R-:W-:Y:S01]  /*5fd0*/  IMAD.MOV.U32 R99, RZ, RZ, -0x1 ;  /* 0xffffffffff637424 */ /* 0x000fe200078e00ff */
[----:B------:R-:W-:-:S04]  /*5fe0*/  ISETP.GE.U32.AND P0, PT, R16, UR4, PT ;  /* 0x0000000410007c0c */ /* 0x000fc8000bf06070 */
[----:B------:R-:W-:-:S13]  /*5ff0*/  ISETP.GE.U32.AND.EX P0, PT, R17, UR5, PT, P0 ;  /* 0x0000000511007c0c */ /* 0x000fda000bf06100 */
[----:B------:R-:W-:Y:S05]  /*6000*/  @P0 BRA `(.L_x_155) ;  /* 0x00000004004c0947 */ /* 0x000fea0003800000 */
[----:B------:R-:W0:Y:S01]  /*6010*/  LDC.64 R10, c[0x0][0x628] ;  /* 0x00018a00ff0a7b82 */ /* 0x000e220000000a00 */
[----:B---3--:R-:W3:Y:S01]  /*6020*/  S2R R12, SR_CTAID.X ;  /* 0x00000000000c7919 */ /* 0x008ee20000002500 */
[----:B-12-4-:R-:W-:Y:S02]  /*6030*/  IMAD.MOV.U32 R8, RZ, RZ, R16 ;  /* 0x000000ffff087224 */ /* 0x016fe400078e0010 */
[----:B------:R-:W-:Y:S01]  /*6040*/  IMAD.MOV.U32 R9, RZ, RZ, R17 ;  /* 0x000000ffff097224 */ /* 0x000fe200078e0011 */
[----:B------:R-:W1:Y:S03]  /*6050*/  S2R R20, SR_CTAID.Y ;  /* 0x0000000000147919 */ /* 0x000e660000002600 */
[----:B------:R-:W2:Y:S08]  /*6060*/  LDC R0, c[0x0][0x630] ;  /* 0x00018c00ff007b82 */ /* 0x000eb00000000800 */
[----:B------:R-:W4:Y:S01]  /*6070*/  LDC.64 R14, c[0x0][0x620] ;  /* 0x00018800ff0e7b82 */ /* 0x000f220000000a00 */
[----:B0-----:R-:W-:-:S04]  /*6080*/  ISETP.NE.U32.AND P0, PT, R10, RZ, PT ;  /* 0x000000ff0a00720c */ /* 0x001fc80003f05070 */
[----:B------:R-:W-:-:S13]  /*6090*/  ISETP.NE.AND.EX P0, PT, R11, RZ, PT, P0 ;  /* 0x000000ff0b00720c */ /* 0x000fda0003f05300 */
[----:B-1234-:R-:W-:Y:S05]  /*60a0*/  @!P0 BRA `(.L_x_156) ;  /* 0x0000000000288947 */ /* 0x01efea0003800000 */
        /* <DEDUP_REMOVED lines=10> */
.L_x_156:
[-CC-:B------:R-:W-:Y:S01]  /*6150*/  SHF.R.U64 R99, R8, R0.reuse, R9.reuse ;  /* 0x0000000008637219 */ /* 0x180fe20000001209 */
[----:B------:R-:W0:Y:S01]  /*6160*/  LDC.64 R26, c[0x0][0x640] ;  /* 0x00019000ff1a7b82 */ /* 0x000e220000000a00 */
[----:B------:R-:W-:Y:S01]  /*6170*/  SHF.R.U32.HI R0, RZ, R0, R9 ;  /* 0x00000000ff007219 */ /* 0x000fe20000011609 */
[----:B------:R-:W-:Y:S01]  /*6180*/  ULDC UR4, c[0x0][0x150] ;  /* 0x0000540000047ab9 */ /* 0x000fe20000000800 */
[----:B------:R-:W-:Y:S02]  /*6190*/  IADD3 R3, P0, RZ, -R99, RZ ;  /* 0x80000063ff037210 */ /* 0x000fe40007f1e0ff */
[----:B------:R-:W-:-:S03]  /*61a0*/  I2FP.F32.U32 R7, R12 ;  /* 0x0000000c00077245 */ /* 0x000fc60000201000 */
[----:B------:R-:W1:Y:S01]  /*61b0*/  LDC R6, c[0x0][0x618] ;  /* 0x00018600ff067b82 */ /* 0x000e620000000800 */
[----:B------:R-:W-:Y:S02]  /*61c0*/  IMAD.X R5, RZ, RZ, ~R0, P0 ;  /* 0x000000ffff057224 */ /* 0x000fe400000e0e00 */
[----:B------:R-:W-:Y:S01]  /*61d0*/  FMUL R7, R7, UR4 ;  /* 0x0000000407077c20 */ /* 0x000fe20008400000 */
[----:B------:R-:W-:Y:S01]  /*61e0*/  ULDC UR4, c[0x0][0x154] ;  /* 0x0000550000047ab9 */ /* 0x000fe20000000800 */
[-C--:B------:R-:W-:Y:S02]  /*61f0*/  IMAD R0, R5, R14.reuse, RZ ;  /* 0x0000000e05007224 */ /* 0x080fe400078e02ff */
[C---:B------:R-:W-:Y:S01]  /*6200*/  IMAD.WIDE.U32 R4, R3.reuse, R14, R16 ;  /* 0x0000000e03047225 */ /* 0x040fe200078e0010 */
[----:B------:R-:W2:Y:S01]  /*6210*/  LDC R8, c[0x0][0x608] ;  /* 0x00018200ff087b82 */ /* 0x000ea20000000800 */
[----:B------:R-:W3:Y:S02]  /*6220*/  F2I.U32.TRUNC.NTZ R7, R7 ;  /* 0x0000000700077305 */ /* 0x000ee4000020f000 */
[----:B------:R-:W-:Y:S01]  /*6230*/  IMAD R3, R3, R15, R0 ;  /* 0x0000000f03037224 */ /* 0x000fe200078e0200 */
[----:B------:R-:W-:-:S03]  /*6240*/  I2FP.F32.U32 R0, R20 ;  /* 0x0000001400007245 */ /* 0x000fc60000201000 */
[----:B------:R-:W-:Y:S01]  /*6250*/  IMAD.IADD R3, R5, 0x1, R3 ;  /* 0x0000000105037824 */ /* 0x000fe200078e0203 */
[----:B------:R-:W4:Y:S01]  /*6260*/  LDC R11, c[0x0][0x658] ;  /* 0x00019600ff0b7b82 */ /* 0x000f220000000800 */
[----:B0-----:R-:W-:-:S04]  /*6270*/  ISETP.NE.U32.AND P0, PT, R26, RZ, PT ;  /* 0x000000ff1a00720c */ /* 0x001fc80003f05070 */
[----:B------:R-:W-:-:S03]  /*6280*/  ISETP.NE.AND.EX P0, PT, R27, RZ, PT, P0 ;  /* 0x000000ff1b00720c */ /* 0x000fc60003f05300 */
[----:B------:R-:W0:Y:S01]  /*6290*/  LDC R9, c[0x0][0x144] ;  /* 0x00005100ff097b82 */ /* 0x000e220000000800 */
[-C--:B-1----:R-:W-:Y:S01]  /*62a0*/  SHF.R.U64 R10, R4, R6.reuse, R3 ;  /* 0x00000006040a7219 */ /* 0x082fe20000001203 */
[----:B---3--:R-:W-:Y:S01]  /*62b0*/  IMAD.MOV R7, RZ, RZ, -R7 ;  /* 0x000000ffff077224 */ /* 0x008fe200078e0a07 */
[----:B------:R-:W-:Y:S01]  /*62c0*/  SHF.R.U32.HI R3, RZ, R6, R3 ;  /* 0x00000006ff037219 */ /* 0x000fe20000011603 */
[----:B------:R-:W-:-:S04]  /*62d0*/  FMUL R6, R0, UR4 ;  /* 0x0000000400067c20 */ /* 0x000fc80008400000 */
[----:B------:R-:W1:Y:S01]  /*62e0*/  LDC R21, c[0x0][0x148] ;  /* 0x00005200ff157b82 */ /* 0x000e620000000800 */
[----:B------:R3:W0:Y:S01]  /*62f0*/  F2I.U32.TRUNC.NTZ R14, R6 ;  /* 0x00000006000e7305 */ /* 0x000622000020f000 */
[-CC-:B--2---:R-:W-:Y:S02]  /*6300*/  SHF.R.U64 R13, R10, R8.reuse, R3.reuse ;  /* 0x000000080a0d7219 */ /* 0x184fe40000001203 */
[----:B------:R-:W-:-:S04]  /*6310*/  SHF.R.U32.HI R0, RZ, R8, R3 ;  /* 0x00000008ff007219 */ /* 0x000fc80000011603 */
[----:B-----5:R-:W2:Y:S01]  /*6320*/  LDC R24, c[0x0][0x648] ;  /* 0x00019200ff187b82 */ /* 0x020ea20000000800 */
[-CC-:B----4-:R-:W-:Y:S02]  /*6330*/  SHF.R.U64 R15, R13, R11.reuse, R0.reuse ;  /* 0x0000000b0d0f7219 */ /* 0x190fe40000001200 */
[----:B------:R-:W-:-:S03]  /*6340*/  SHF.R.U32.HI R5, RZ, R11, R0 ;  /* 0x0000000bff057219 */ /* 0x000fc60000011600 */
[----:B------:R-:W-:Y:S02]  /*6350*/  IMAD.MOV.U32 R4, RZ, RZ, R15 ;  /* 0x000000ffff047224 */ /* 0x000fe400078e000f */
[----:B------:R-:W4:Y:S01]  /*6360*/  LDC R28, c[0x0][0x638] ;  /* 0x00018e00ff1c7b82 */ /* 0x000f220000000800 */
[----:B0-----:R-:W-:-:S07]  /*6370*/  IMAD R25, R9, R7, R12 ;  /* 0x0000000709197224 */ /* 0x001fce00078e020c */
[----:B------:R-:W0:Y:S08]  /*6380*/  LDC R29, c[0x0][0x610] ;  /* 0x00018400ff1d7b82 */ /* 0x000e300000000800 */
[----:B------:R-:W0:Y:S01]  /*6390*/  LDC R30, c[0x0][0x600] ;  /* 0x00018000ff1e7b82 */ /* 0x000e220000000800 */
[----:B-123--:R-:W-:Y:S05]  /*63a0*/  @!P0 BRA `(.L_x_157) ;  /* 0x0000000000288947 */ /* 0x00efea0003800000 */
        /* <DEDUP_REMOVED lines=10> */
.L_x_157:
[----:B------:R-:W-:Y:S01]  /*6450*/  ISETP.NE.AND P0, PT, R2, 0x1, PT ;  /* 0x000000010200780c */ /* 0x000fe20003f05270 */
[----:B------:R-:W-:Y:S01]  /*6460*/  IMAD.MOV R14, RZ, RZ, -R14 ;  /* 0x000000ffff0e7224 */ /* 0x000fe200078e0a0e */
[----:B------:R-:W-:Y:S02]  /*6470*/  SHF.R.U64 R0, R4, R24, R5 ;  /* 0x0000001804007219 */ /* 0x000fe40000001205 */
[----:B------:R-:W-:Y:S02]  /*6480*/  LOP3.LUT R3, R13, R96, RZ, 0xc0, !PT ;  /* 0x000000600d037212 */ /* 0x000fe400078ec0ff */
[----:B------:R-:W-:Y:S01]  /*6490*/  LOP3.LUT R10, R10, R95, RZ, 0xc0, !PT ;  /* 0x0000005f0a0a7212 */ /* 0x000fe200078ec0ff */
[----:B------:R-:W-:Y:S02]  /*64a0*/  IMAD.MOV R4, RZ, RZ, -R0 ;  /* 0x000000ffff047224 */ /* 0x000fe400078e0a00 */
[----:B------:R-:W-:Y:S02]  /*64b0*/  IMAD R0, R90, R0, R3 ;  /* 0x000000005a007224 */ /* 0x000fe400078e0203 */
[----:B----4-:R-:W-:-:S02]  /*64c0*/  IMAD R3, R4, R28, R15 ;  /* 0x0000001c04037224 */ /* 0x010fc400078e020f */
[----:B------:R-:W-:Y:S02]  /*64d0*/  @P0 IMAD R25, R21, R14, R20 ;  /* 0x0000000e15190224 */ /* 0x000fe400078e0214 */
[----:B0-----:R-:W-:Y:S02]  /*64e0*/  IMAD R5, R3, R30, R10 ;  /* 0x0000001e03057224 */ /* 0x001fe400078e020a */
[----:B------:R-:W-:Y:S02]  /*64f0*/  IMAD R0, R0, R29, R25 ;  /* 0x0000001d00007224 */ /* 0x000fe400078e0219 */
[----:B------:R-:W-:-:S03]  /*6500*/  IMAD.MOV.U32 R4, RZ, RZ, 0x1 ;  /* 0x00000001ff047424 */ /* 0x000fc600078e00ff */
[----:B------:R-:W-:Y:S02]  /*6510*/  SEL R100, R5, R0, !P0 ;  /* 0x0000000005647207 */ /* 0x000fe40004000000 */
[----:B------:R-:W-:Y:S02]  /*6520*/  PRMT R3, R4, 0x7610, R3 ;  /* 0x0000761004037816 */ /* 0x000fe40000000003 */
[----:B------:R-:W-:-:S07]  /*6530*/  SEL R0, R0, R5, !P0 ;  /* 0x0000000500007207 */ /* 0x000fce0004000000 */
.L_x_155:
[----:B------:R-:W-:Y:S01]  /*6540*/  UIMAD.WIDE.U32 UR4, UR41, 0x24924925, URZ ;  /* 0x24924925290478a5 */ /* 0x000fe2000f8e003f */
[----:B------:R-:W-:Y:S01]  /*6550*/  LOP3.LUT P0, RZ, R3, 0xff, RZ, 0xc0, !PT ;  /* 0x000000ff03ff7812 */ /* 0x000fe2000780c0ff */
[----:B------:R-:W-:Y:S02]  /*6560*/  IMAD.MOV.U32 R101, RZ, RZ, R0 ;  /* 0x000000ffff657224 */ /* 0x000fe400078e0000 */
[----:B------:R-:W-:-:S04]  /*6570*/  UIADD3 UR4, UR41, -UR5, URZ ;  /* 0x8000000529047290 */ /* 0x000fc8000fffe03f */
[----:B------:R-:W-:-:S04]  /*6580*/  ULEA.HI UR4, UR4, UR5, URZ, 0x1f ;  /* 0x0000000504047291 */ /* 0x000fc8000f8ff83f */
[----:B------:R-:W-:-:S04]  /*6590*/  USHF.R.U32.HI UR4, URZ, 0x2, UR4 ;  /* 0x000000023f047899 */ /* 0x000fc80008011604 */
[----:B------:R-:W-:Y:S01]  /*65a0*/  UIMAD UR41, UR4, -0x7, UR41 ;  /* 0xfffffff9042978a4 */ /* 0x000fe2000f8e0229 */
[----:B------:R-:W-:Y:S11]  /*65b0*/  @P0 BRA `(.L_x_158) ;  /* 0xffffffac00180947 */ /* 0x000ff6000383ffff */
[----:B------:R-:W-:Y:S05]  /*65c0*/  EXIT ;  /* 0x000000000000794d */ /* 0x000fea0003800000 */
.L_x_3:
        /* <DEDUP_REMOVED lines=26> */
.L_x_160:
[--C-:B------:R-:W-:Y:S01]  /*6770*/  SHF.R.U64 R14, R12, R20, R13.reuse ;  /* 0x000000140c0e7219 */ /* 0x100fe2000000120d */
[----:B------:R-:W0:Y:S01]  /*6780*/  LDC R24, c[0x0][0x618] ;  /* 0x00018600ff187b82 */ /* 0x000e220000000800 */
[----:B------:R-:W-:Y:S01]  /*6790*/  I2FP.F32.U32 R8, R6 ;  /* 0x0000000600087245 */ /* 0x000fe20000201000 */
[----:B------:R-:W-:Y:S01]  /*67a0*/  ULDC UR4, c[0x0][0x150] ;  /* 0x0000540000047ab9 */ /* 0x000fe20000000800 */
[----:B------:R-:W-:Y:S02]  /*67b0*/  SHF.R.U32.HI R7, RZ, R20, R13 ;  /* 0x00000014ff077219 */ /* 0x000fe4000001160d */
[----:B------:R-:W-:Y:S01]  /*67c0*/  IADD3 R11, P0, RZ, -R14, RZ ;  /* 0x8000000eff0b7210 */ /* 0x000fe20007f1e0ff */
[----:B------:R-:W-:Y:S01]  /*67d0*/  FMUL R13, R8, UR4 ;  /* 0x00000004080d7c20 */ /* 0x000fe20008400000 */
[----:B------:R-:W-:Y:S01]  /*67e0*/  ULDC UR4, c[0x0][0x154] ;  /* 0x0000550000047ab9 */ /* 0x000fe20000000800 */
[----:B------:R-:W1:Y:S02]  /*67f0*/  LDC.64 R26, c[0x0][0x640] ;  /* 0x00019000ff1a7b82 */ /* 0x000e640000000a00 */
[----:B------:R-:W-:-:S02]  /*6800*/  IMAD.X R7, RZ, RZ, ~R7, P0 ;  /* 0x000000ffff077224 */ /* 0x000fc400000e0e07 */
[----:B------:R-:W2:Y:S01]  /*6810*/  F2I.U32.TRUNC.NTZ R13, R13 ;  /* 0x0000000d000d7305 */ /* 0x000ea2000020f000 */
[----:B------:R-:W-:-:S03]  /*6820*/  IMAD.WIDE.U32 R8, R11, R22, R16 ;  /* 0x000000160b087225 */ /* 0x000fc600078e0010 */
[----:B------:R-:W3:Y:S01]  /*6830*/  LDC R15, c[0x0][0x144] ;  /* 0x00005100ff0f7b82 */ /* 0x000ee20000000800 */
[----:B------:R-:W-:-:S04]  /*6840*/  IMAD R10, R7, R22, RZ ;  /* 0x00000016070a7224 */ /* 0x000fc800078e02ff */
[----:B------:R-:W-:Y:S02]  /*6850*/  IMAD R7, R11, R23, R10 ;  /* 0x000000170b077224 */ /* 0x000fe400078e020a */
[----:B------:R-:W-:Y:S01]  /*6860*/  IMAD.MOV.U32 R10, RZ, RZ, -0x1 ;  /* 0xffffffffff0a7424 */ /* 0x000fe200078e00ff */
[----:B------:R-:W4:Y:S01]  /*6870*/  LDC R20, c[0x0][0x608] ;  /* 0x00018200ff147b82 */ /* 0x000f220000000800 */
[----:B------:R-:W-:Y:S01]  /*6880*/  IMAD.IADD R7, R9, 0x1, R7 ;  /* 0x0000000109077824 */ /* 0x000fe200078e0207 */
[----:B------:R-:W-:-:S04]  /*6890*/  I2FP.F32.U32 R9, R5 ;  /* 0x0000000500097245 */ /* 0x000fc80000201000 */
[-C--:B0-----:R-:W-:Y:S01]  /*68a0*/  SHF.R.U64 R12, R8, R24.reuse, R7 ;  /* 0x00000018080c7219 */ /* 0x081fe20000001207 */
[----:B--2---:R-:W-:Y:S01]  /*68b0*/  IMAD.MOV R8, RZ, RZ, -R13 ;  /* 0x000000ffff087224 */ /* 0x004fe200078e0a0d */
[----:B------:R-:W0:Y:S01]  /*68c0*/  LDC R11, c[0x0][0x658] ;  /* 0x00019600ff0b7b82 */ /* 0x000e220000000800 */
[----:B-1----:R-:W-:Y:S01]  /*68d0*/  ISETP.NE.U32.AND P0, PT, R26, RZ, PT ;  /* 0x000000ff1a00720c */ /* 0x002fe20003f05070 */
[----:B------:R-:W-:Y:S01]  /*68e0*/  FMUL R9, R9, UR4 ;  /* 0x0000000409097c20 */ /* 0x000fe20008400000 */
[----:B------:R-:W-:Y:S02]  /*68f0*/  SHF.R.U32.HI R7, RZ, R24, R7 ;  /* 0x00000018ff077219 */ /* 0x000fe40000011607 */
[----:B------:R-:W-:-:S03]  /*6900*/  ISETP.NE.AND.EX P0, PT, R27, RZ, PT, P0 ;  /* 0x000000ff1b00720c */ /* 0x000fc60003f05300 */
[----:B------:R-:W1:Y:S01]  /*6910*/  LDC R22, c[0x0][0x148] ;  /* 0x00005200ff167b82 */ /* 0x000e620000000800 */
[----:B---3--:R-:W-:Y:S02]  /*6920*/  IMAD R23, R15, R8, R6 ;  /* 0x000000080f177224 */ /* 0x008fe400078e0206 */
[----:B------:R-:W-:-:S05]  /*6930*/  IMAD.MOV.U32 R8, RZ, RZ, 0x1 ;  /* 0x00000001ff087424 */ /* 0x000fca00078e00ff */
[----:B------:R-:W2:Y:S01]  /*6940*/  LDC R21, c[0x0][0x600] ;  /* 0x00018000ff157b82 */ /* 0x000ea20000000800 */
[-CC-:B----4-:R-:W-:Y:S02]  /*6950*/  SHF.R.U64 R15, R12, R20.reuse, R7.reuse ;  /* 0x000000140c0f7219 */ /* 0x190fe40000001207 */
[----:B------:R-:W-:Y:S02]  /*6960*/  SHF.R.U32.HI R6, RZ, R20, R7 ;  /* 0x00000014ff067219 */ /* 0x000fe40000011607 */
[----:B------:R3:W4:Y:S03]  /*6970*/  F2I.U32.TRUNC.NTZ R20, R9 ;  /* 0x0000000900147305 */ /* 0x000726000020f000 */
[----:B------:R-:W1:Y:S01]  /*6980*/  LDC R25, c[0x0][0x648] ;  /* 0x00019200ff197b82 */ /* 0x000e620000000800 */
[-C--:B0-----:R-:W-:Y:S02]  /*6990*/  SHF.R.U64 R19, R15, R11.reuse, R6 ;  /* 0x0000000b0f137219 */ /* 0x081fe40000001206 */
[----:B------:R-:W-:-:S02]  /*69a0*/  SHF.L.U32 R10, R10, R11, RZ ;  /* 0x0000000b0a0a7219 */ /* 0x000fc400000006ff */
[-C--:B------:R-:W-:Y:S01]  /*69b0*/  SHF.R.U32.HI R7, RZ, R11.reuse, R6 ;  /* 0x0000000bff077219 */ /* 0x080fe20000011606 */
[----:B------:R-:W-:Y:S01]  /*69c0*/  IMAD.MOV.U32 R6, RZ, RZ, R19 ;  /* 0x000000ffff067224 */ /* 0x000fe200078e0013 */
[----:B------:R-:W-:Y:S01]  /*69d0*/  SHF.L.U32 R24, R8, R11, RZ ;  /* 0x0000000b08187219 */ /* 0x000fe200000006ff */
[----:B------:R-:W0:Y:S01]  /*69e0*/  LDC R28, c[0x0][0x638] ;  /* 0x00018e00ff1c7b82 */ /* 0x000e220000000800 */
[----:B------:R-:W-:-:S07]  /*69f0*/  LOP3.LUT R30, RZ, R10, RZ, 0x33, !PT ;  /* 0x0000000aff1e7212 */ /* 0x000fce00078e33ff */
[----:B------:R-:W0:Y:S01]  /*6a00*/  LDC R29, c[0x0][0x610] ;  /* 0x00018400ff1d7b82 */ /* 0x000e220000000800 */
[----:B---34-:R-:W-:Y:S05]  /*6a10*/  @!P0 BRA `(.L_x_161) ;  /* 0x0000000000288947 */ /* 0x018fea0003800000 */
[----:B------:R-:W3:Y:S02]  /*6a20*/  LDC R6, c[0x0][0x64c] ;  /* 0x00019300ff067b82 */ /* 0x000ee40000000800 */
[----:B---3--:R-:W-:-:S05]  /*6a30*/  IADD3 R11, P0, R19, R6, RZ ;  /* 0x00000006130b7210 */ /* 0x008fca0007f1e0ff */
        /* <DEDUP_REMOVED lines=8> */
.L_x_161:
[----:B------:R-:W-:Y:S01]  /*6ac0*/  ISETP.NE.AND P0, PT, R2, 0x1, PT ;  /* 0x000000010200780c */ /* 0x000fe20003f05270 */
[----:B--2---:R-:W-:Y:S01]  /*6ad0*/  VIADD R9, R21, 0xffffffff ;  /* 0xffffffff15097836 */ /* 0x004fe20000000000 */
[----:B-1----:R-:W-:Y:S01]  /*6ae0*/  SHF.R.U64 R7, R6, R25, R7 ;  /* 0x0000001906077219 */ /* 0x002fe20000001207 */
[----:B------:R-:W-:Y:S01]  /*6af0*/  IMAD.MOV R20, RZ, RZ, -R20 ;  /* 0x000000ffff147224 */ /* 0x000fe200078e0a14 */
[----:B------:R-:W-:Y:S02]  /*6b00*/  LOP3.LUT R6, R15, R30, RZ, 0xc0, !PT ;  /* 0x0000001e0f067212 */ /* 0x000fe400078ec0ff */
[----:B------:R-:W-:Y:S01]  /*6b10*/  LOP3.LUT R12, R12, R9, RZ, 0xc0, !PT ;  /* 0x000000090c0c7212 */ /* 0x000fe200078ec0ff */
[----:B------:R-:W-:Y:S02]  /*6b20*/  IMAD.MOV R8, RZ, RZ, -R7 ;  /* 0x000000ffff087224 */ /* 0x000fe400078e0a07 */
[----:B------:R-:W-:Y:S02]  /*6b30*/  IMAD R6, R24, R7, R6 ;  /* 0x0000000718067224 */ /* 0x000fe400078e0206 */
[----:B------:R-:W-:-:S02]  /*6b40*/  IMAD.MOV.U32 R9, RZ, RZ, 0x1 ;  /* 0x00000001ff097424 */ /* 0x000fc400078e00ff */
[----:B------:R-:W-:Y:S02]  /*6b50*/  @P0 IMAD R23, R22, R20, R5 ;  /* 0x0000001416170224 */ /* 0x000fe400078e0205 */
[----:B0-----:R-:W-:Y:S02]  /*6b60*/  IMAD R5, R8, R28, R19 ;  /* 0x0000001c08057224 */ /* 0x001fe400078e0213 */
[----:B------:R-:W-:Y:S02]  /*6b70*/  IMAD R19, R6, R29, R23 ;  /* 0x0000001d06137224 */ /* 0x000fe400078e0217 */
[----:B------:R-:W-:Y:S02]  /*6b80*/  IMAD R6, R5, R21, R12 ;  /* 0x0000001505067224 */ /* 0x000fe400078e020c */
[----:B------:R-:W-:-:S03]  /*6b90*/  IMAD.MOV.U32 R8, RZ, RZ, R14 ;  /* 0x000000ffff087224 */ /* 0x000fc600078e000e */
[----:B------:R-:W-:Y:S02]  /*6ba0*/  SEL R20, R6, R19, !P0 ;  /* 0x0000001306147207 */ /* 0x000fe40004000000 */
[----:B------:R-:W-:-:S07]  /*6bb0*/  SEL R19, R19, R6, !P0 ;  /* 0x0000000613137207 */ /* 0x000fce0004000000 */
.L_x_159:
[----:B------:R-:W-:-:S08]  /*6bc0*/  NOP ;  /* 0x0000000000007918 */ /* 0x000fd00000000000 */
[----:B------:R-:W0:-:S00]  /*6bd0*/  USETMAXREG.DEALLOC.CTAPOOL 0x28 ;  /* 0x00000028000079c8 */ /* 0x000e0000080e0500 */
[----:B0-----:R-:W-:-:S13]  /*6be0*/  ISETP.NE.AND P0, PT, R0, RZ, PT ;  /* 0x000000ff0000720c */ /* 0x001fda0003f05270 */
[----:B------:R-:W-:Y:S05]  /*6bf0*/  @P0 EXIT ;  /* 0x000000000000094d */ /* 0x000fea0003800000 */
[----:B------:R-:W-:Y:S01]  /*6c00*/  LOP3.LUT P0, RZ, R9, 0xff, RZ, 0xc0, !PT ;  /* 0x000000ff09ff7812 */ /* 0x000fe2000780c0ff */
[----:B------:R-:W-:Y:S02]  /*6c10*/  IMAD.MOV.U32 R0, RZ, RZ, 0x1 ;  /* 0x00000001ff007424 */ /* 0x000fe400078e00ff */
[----:B------:R-:W-:-:S10]  /*6c20*/  IMAD.MOV.U32 R12, RZ, RZ, RZ ;  /* 0x000000ffff0c7224 */ /* 0x000fd400078e00ff */
[----:B------:R-:W-:Y:S05]  /*6c30*/  @!P0 BRA `(.L_x_162) ;  /* 0x0000000c00148947 */ /* 0x000fea0003800000 */
[----:B------:R-:W0:Y:S01]  /*6c40*/  LDC R0, c[0x0][0x28c] ;  /* 0x0000a300ff007b82 */ /* 0x000e220000000800 */
[----:B------:R-:W-:Y:S01]  /*6c50*/  LOP3.LUT P0, RZ, R3, 0x1f, RZ, 0xc0, !PT ;  /* 0x0000001f03ff7812 */ /* 0x000fe2000780c0ff */
[----:B------:R-:W-:Y:S01]  /*6c60*/  ULDC UR5, c[0x0][0x658] ;  /* 0x0001960000057ab9 */ /* 0x000fe20000000800 */
[----:B------:R-:W-:Y:S01]  /*6c70*/  UMOV UR6, 0xffffffff ;  /* 0xffffffff00067882 */ /* 0x000fe20000000000 */
[----:B------:R-:W-:Y:S01]  /*6c80*/  BSSY B0, `(.L_x_162) ;  /* 0x00000c0000007945 */ /* 0x000fe20003800000 */
[----:B------:R-:W-:Y:S01]  /*6c90*/  USHF.L.U32 UR6, UR6, UR5, URZ ;  /* 0x0000000506067299 */ /* 0x000fe2000800063f */
[C---:B------:R-:W-:Y:S01]  /*6ca0*/  ISETP.NE.AND P2, PT, R4.reuse, RZ, PT ;  /* 0x000000ff0400720c */ /* 0x040fe20003f45270 */
[----:B------:R-:W-:Y:S01]  /*6cb0*/  IMAD.MOV.U32 R13, RZ, RZ, 0x1 ;  /* 0x00000001ff0d7424 */ /* 0x000fe200078e00ff */
[----:B------:R-:W-:Y:S01]  /*6cc0*/  ISETP.NE.OR P0, PT, R4, RZ, !P0 ;  /* 0x000000ff0400720c */ /* 0x000fe20004705670 */
[----:B------:R-:W-:Y:S01]  /*6cd0*/  IMAD.MOV.U32 R12, RZ, RZ, RZ ;  /* 0x000000ffff0c7224 */ /* 0x000fe200078e00ff */
[----:B------:R-:W-:Y:S01]  /*6ce0*/  LOP3.LUT R11, R18, 0x2, RZ, 0xfc, !PT ;  /* 0x00000002120b7812 */ /* 0x000fe200078efcff */
[----:B------:R-:W-:Y:S01]  /*6cf0*/  ULDC UR4, c[0x0][0x600] ;  /* 0x0001800000047ab9 */ /* 0x000fe20000000800 */
[----:B------:R-:W-:Y:S01]  /*6d00*/  UMOV UR7, 0x1 ;  /* 0x0000000100077882 */ /* 0x000fe20000000000 */
[----:B------:R-:W-:-:S02]  /*6d10*/  UIADD3 UR15, UR4, -0x1, URZ ;  /* 0xffffffff040f7890 */ /* 0x000fc4000fffe03f */
[----:B------:R-:W-:Y:S02]  /*6d20*/  USHF.L.U32 UR17, UR7, UR5, URZ ;  /* 0x0000000507117299 */ /* 0x000fe4000800063f */
[----:B------:R-:W-:Y:S01]  /*6d30*/  ULOP3.LUT UR16, URZ, UR6, URZ, 0x33, !UPT ;  /* 0x000000063f107292 */ /* 0x000fe2000f8e333f */
[----:B------:R-:W-:Y:S01]  /*6d40*/  ULDC.64 UR20, c[0x0][0x198] ;  /* 0x0000660000147ab9 */ /* 0x000fe20000000a00 */
[----:B0-----:R-:W-:-:S05]  /*6d50*/  VIADD R0, R0, 0x3f ;  /* 0x0000003f00007836 */ /* 0x001fca0000000000 */
[----:B------:R-:W-:-:S04]  /*6d60*/  SHF.R.S32.HI R3, RZ, 0x1f, R0 ;  /* 0x0000001fff037819 */ /* 0x000fc80000011400 */
[----:B------:R-:W-:Y:S01]  /*6d70*/  LEA.HI R3, R3, R0, RZ, 0x6 ;  /* 0x0000000003037211 */ /* 0x000fe200078f30ff */
[----:B------:R-:W-:-:S03]  /*6d80*/  IMAD.MOV.U32 R0, RZ, RZ, 0x1 ;  /* 0x00000001ff007424 */ /* 0x000fc600078e00ff */
[----:B------:R-:W-:-:S05]  /*6d90*/  SHF.R.S32.HI R3, RZ, 0x6, R3 ;  /* 0x00000006ff037819 */ /* 0x000fca0000011403 */
[----:B------:R-:W-:-:S07]  /*6da0*/  VIADD R10, R3, 0x1 ;  /* 0x00000001030a7836 */ /* 0x000fce0000000000 */
.L_x_174:
[----:B------:R-:W-:-:S03]  /*6db0*/  UMOV UR4, 0xffffffff ;  /* 0xffffffff00047882 */ /* 0x000fc60000000000 */
[----:B------:R-:W-:Y:S05]  /*6dc0*/  BRA.DIV UR4, `(.L_x_163) ;  /* 0x0000001204087947 */ /* 0x000fea000b800000 */
[----:B------:R-:W-:-:S13]  /*6dd0*/  ELECT P6, URZ, PT ;  /* 0x00000000003f782f */ /* 0x000fda00038c0000 */
.L_x_188:
[----:B------:R-:W0:Y:S01]  /*6de0*/  LDC R4, c[0x0][0x28c] ;  /* 0x0000a300ff047b82 */ /* 0x000e220000000800 */
[----:B------:R-:W-:Y:S01]  /*6df0*/  BSSY B1, `(.L_x_164) ;  /* 0x0000035000017945 */ /* 0x000fe20003800000 */
[----:B0-----:R-:W-:-:S13]  /*6e00*/  ISETP.LT.OR P6, PT, R4, 0x1, !P6 ;  /* 0x000000010400780c */ /* 0x001fda00077c1670 */
[----:B------:R-:W-:Y:S05]  /*6e10*/  @P6 BRA `(.L_x_165) ;  /* 0x0000000000c86947 */ /* 0x000fea0003800000 */
[----:B------:R-:W-:Y:S02]  /*6e20*/  IMAD.SHL.U32 R20, R20, 0x80, RZ ;  /* 0x0000008014147824 */ /* 0x000fe400078e00ff */
[----:B------:R-:W-:Y:S02]  /*6e30*/  IMAD.SHL.U32 R19, R19, 0x80, RZ ;  /* 0x0000008013137824 */ /* 0x000fe400078e00ff */
[----:B------:R-:W-:Y:S02]  /*6e40*/  IMAD.MOV.U32 R21, RZ, RZ, RZ ;  /* 0x000000ffff157224 */ /* 0x000fe400078e00ff */
[----:B------:R-:W-:Y:S02]  /*6e50*/  IMAD.MOV.U32 R4, RZ, RZ, R10 ;  /* 0x000000ffff047224 */ /* 0x000fe400078e000a */
[----:B------:R-:W-:Y:S02]  /*6e60*/  IMAD.MOV.U32 R5, RZ, RZ, R0 ;  /* 0x000000ffff057224 */ /* 0x000fe400078e0000 */
[----:B------:R-:W-:-:S07]  /*6e70*/  IMAD.MOV.U32 R6, RZ, RZ, R12 ;  /* 0x000000ffff067224 */ /* 0x000fce00078e000c */
.L_x_169:
[----:B------:R-:W0:Y:S01]  /*6e80*/  S2R R14, SR_CgaCtaId ;  /* 0x00000000000e7919 */ /* 0x000e220000008800 */
[----:B------:R-:W-:Y:S01]  /*6e90*/  MOV R7, 0x400 ;  /* 0x0000040000077802 */ /* 0x000fe20000000f00 */
[----:B------:R-:W1:Y:S03]  /*6ea0*/  @!P2 LDC R9, c[0x0][0x500] ;  /* 0x00014000ff09ab82 */ /* 0x000e660000000800 */
[----:B0-----:R-:W-:Y:S02]  /*6eb0*/  LEA R15, R14, R7, 0x18 ;  /* 0x000000070e0f7211 */ /* 0x001fe400078ec0ff */
[----:B------:R-:W-:-:S03]  /*6ec0*/  SHF.L.U32 R7, R5, 0x1f, RZ ;  /* 0x0000001f05077819 */ /* 0x000fc600000006ff */
[----:B------:R-:W-:-:S04]  /*6ed0*/  IMAD R14, R6, 0x8, R15 ;  /* 0x00000008060e7824 */ /* 0x000fc800078e020f */
[----:B------:R-:W0:Y:S02]  /*6ee0*/  SYNCS.PHASECHK.TRANS64.TRYWAIT P1, [R14+URZ+0x38], R7 ;  /* 0x000038070e0075a7 */ /* 0x000e24000802017f */
[----:B01----:R-:W-:Y:S05]  /*6ef0*/  @!P1 BRA `(.L_x_166) ;  /* 0x0000000c00dc9947 */ /* 0x003fea0003800000 */
.L_x_189:
[----:B0-----:R-:W-:Y:S01]  /*6f00*/  PRMT R7, R11, 0x9910, RZ ;  /* 0x000099100b077816 */ /* 0x001fe200000000ff */
[----:B------:R0:W-:Y:S03]  /*6f10*/  @!P2 SYNCS.ARRIVE.TRANS64 RZ, [R14+URZ], R9 ;  /* 0x000000090effa9a7 */ /* 0x0001e6000800003f */
[----:B------:R-:W-:-:S13]  /*6f20*/  ISETP.NE.AND P1, PT, R7, 0x2, PT ;  /* 0x000000020700780c */ /* 0x000fda0003f25270 */
[----:B0-----:R-:W-:Y:S05]  /*6f30*/  @P1 BRA `(.L_x_167) ;  /* 0x0000000000041947 */ /* 0x001fea0003800000 */
[----:B------:R-:W-:Y:S01]  /*6f40*/  BPT.TRAP 0x1 ;  /* 0x000000040000795c */ /* 0x000fe20000300000 */
.L_x_167:
[----:B------:R-:W-:Y:S05]  /*6f50*/  @P0 BRA `(.L_x_168) ;  /* 0x0000000000040947 */ /* 0x000fea0003800000 */
[----:B------:R-:W-:Y:S01]  /*6f60*/  BPT.TRAP 0x1 ;  /* 0x000000040000795c */ /* 0x000fe20000300000 */
.L_x_168:
[----:B------:R-:W-:Y:S01]  /*6f70*/  IMAD R15, R6, 0x4000, R15 ;  /* 0x00004000060f7824 */ /* 0x000fe200078e020f */
[----:B------:R-:W-:Y:S01]  /*6f80*/  R2UR UR9, R14 ;  /* 0x000000000e0972ca */ /* 0x000fe200000e0000 */
[----:B------:R-:W-:Y:S01]  /*6f90*/  VIADD R4, R4, 0xffffffff ;  /* 0xffffffff04047836 */ /* 0x000fe20000000000 */
[----:B------:R-:W-:Y:S01]  /*6fa0*/  UIADD3 UR4, UP0, UR20, 0xf0, URZ ;  /* 0x000000f014047890 */ /* 0x000fe2000ff1e03f */
[----:B------:R-:W-:Y:S01]  /*6fb0*/  R2UR UR11, R19 ;  /* 0x00000000130b72ca */ /* 0x000fe200000e0000 */
[----:B------:R-:W-:Y:S01]  /*6fc0*/  UIADD3 UR22, UP1, UR20, 0x1f0, URZ ;  /* 0x000001f014167890 */ /* 0x000fe2000ff3e03f */
[----:B------:R-:W-:Y:S01]  /*6fd0*/  R2UR UR8, R15 ;  /* 0x000000000f0872ca */ /* 0x000fe200000e0000 */
[----:B------:R-:W-:Y:S01]  /*6fe0*/  UIADD3.X UR5, URZ, UR21, URZ, UP0, !UPT ;  /* 0x000000153f057290 */ /* 0x000fe200087fe43f */
[C---:B------:R-:W-:Y:S01]  /*6ff0*/  R2UR UR10, R21.reuse ;  /* 0x00000000150a72ca */ /* 0x040fe200000e0000 */
[----:B------:R-:W-:Y:S01]  /*7000*/  VIADD R6, R6, 0x1 ;  /* 0x0000000106067836 */ /* 0x000fe20000000000 */
[----:B------:R-:W-:Y:S01]  /*7010*/  R2UR UR12, R8 ;  /* 0x00000000080c72ca */ /* 0x000fe200000e0000 */
[----:B------:R-:W-:Y:S01]  /*7020*/  UIADD3.X UR23, URZ, UR21, URZ, UP1, !UPT ;  /* 0x000000153f177290 */ /* 0x000fe20008ffe43f */
[----:B------:R-:W-:Y:S01]  /*7030*/  R2UR UR18, R20 ;  /* 0x00000000141272ca */ /* 0x000fe200000e0000 */
[----:B------:R-:W-:Y:S01]  /*7040*/  UMOV UR6, 0x0 ;  /* 0x0000000000067882 */ /* 0x000fe20000000000 */
[----:B------:R-:W-:Y:S01]  /*7050*/  ISETP.GT.AND P3, PT, R4, 0x1, PT ;  /* 0x000000010400780c */ /* 0x000fe20003f64270 */
[----:B------:R-:W-:Y:S01]  /*7060*/  UMOV UR7, 0x10000000 ;  /* 0x1000000000077882 */ /* 0x000fe20000000000 */
[----:B------:R-:W-:Y:S01]  /*7070*/  ISETP.NE.AND P1, PT, R6, 0x7, PT ;  /* 0x000000070600780c */ /* 0x000fe20003f25270 */
[----:B------:R-:W-:-:S02]  /*7080*/  VIADD R21, R21, 0x40 ;  /* 0x0000004015157836 */ /* 0x000fc40000000000 */
[----:B------:R-:W-:Y:S01]  /*7090*/  UIADD3 UR13, UR8, 0x180, URZ ;  /* 0x00000180080d7890 */ /* 0x000fe2000fffe03f */
[----:B------:R-:W-:Y:S01]  /*70a0*/  SEL R14, RZ, 0x1, P1 ;  /* 0x00000001ff0e7807 */ /* 0x000fe20000800000 */
[----:B------:R-:W-:Y:S01]  /*70b0*/  UIADD3 UR14, UR8, 0x1c180, URZ ;  /* 0x0001c180080e7890 */ /* 0x000fe2000fffe03f */
[----:B------:R-:W-:Y:S02]  /*70c0*/  SEL R6, R6, RZ, P1 ;  /* 0x000000ff06067207 */ /* 0x000fe40000800000 */
[----:B------:R-:W-:Y:S02]  /*70d0*/  LOP3.LUT R5, R5, R14, RZ, 0x3c, !PT ;  /* 0x0000000e05057212 */ /* 0x000fe400078e3cff */
[----:B------:R-:W-:Y:S02]  /*70e0*/  UMOV UR8, UR13 ;  /* 0x0000000d00087c82 */ /* 0x000fe40008000000 */
[----:B------:R0:W-:Y:S02]  /*70f0*/  UTMALDG.3D [UR8], [UR4], desc[UR6] ;  /* 0x00000608040075b4 */ /* 0x0001e40008011000 */
[----:B0-----:R-:W-:Y:S01]  /*7100*/  UMOV UR8, UR14 ;  /* 0x0000000e00087c82 */ /* 0x001fe20008000000 */
[----:B------:R-:W-:-:S02]  /*7110*/  UMOV UR11, UR18 ;  /* 0x00000012000b7c82 */ /* 0x000fc40008000000 */
[----:B------:R0:W-:Y:S02]  /*7120*/  UTMALDG.3D [UR8], [UR22], desc[UR6] ;  /* 0x00000608160075b4 */ /* 0x0001e40008011000 */
[----:B0-----:R-:W-:Y:S05]  /*7130*/  @P3 BRA `(.L_x_169) ;  /* 0xfffffffc00503947 */ /* 0x001fea000383ffff */
.L_x_165:
[----:B------:R-:W-:Y:S05]  /*7140*/  BSYNC B1 ;  /* 0x0000000000017941 */ /* 0x000fea0003800000 */
.L_x_164:
[----:B------:R-:W-:Y:S01]  /*7150*/  LOP3.LUT P4, RZ, R13, 0xff, RZ, 0xc0, !PT ;  /* 0x000000ff0dff7812 */ /* 0x000fe2000788c0ff */
[C---:B------:R-:W-:Y:S01]  /*7160*/  IMAD.IADD R12, R3.reuse, 0x1, R12 ;  /* 0x00000001030c7824 */ /* 0x040fe200078e020c */
[----:B------:R-:W-:Y:S01]  /*7170*/  ULDC.64 UR4, c[0x0][0x650] ;  /* 0x0001940000047ab9 */ /* 0x000fe20000000a00 */
[C---:B------:R-:W-:Y:S01]  /*7180*/  ISETP.GE.U32.AND P3, PT, R3.reuse, 0x7, PT ;  /* 0x000000070300780c */ /* 0x040fe20003f66070 */
[----:B------:R-:W-:Y:S01]  /*7190*/  BSSY B1, `(.L_x_170) ;  /* 0x000006c000017945 */ /* 0x000fe20003800000 */
[C---:B------:R-:W-:Y:S01]  /*71a0*/  IMAD.WIDE.U32 R4, R12.reuse, 0x24924925, RZ ;  /* 0x249249250c047825 */ /* 0x040fe200078e00ff */
[C---:B------:R-:W-:Y:S02]  /*71b0*/  ISETP.GT.U32.AND P1, PT, R12.reuse, 0x6, PT ;  /* 0x000000060c00780c */ /* 0x040fe40003f24070 */
[----:B------:R-:W-:Y:S01]  /*71c0*/  PRMT R13, RZ, 0x7610, R13 ;  /* 0x00007610ff0d7816 */ /* 0x000fe2000000000d */
[----:B------:R-:W-:Y:S01]  /*71d0*/  IMAD.IADD R4, R12, 0x1, -R5 ;  /* 0x000000010c047824 */ /* 0x000fe200078e0a05 */
[----:B------:R-:W-:Y:S01]  /*71e0*/  ISETP.LT.U32.AND P1, PT, R3, 0x7, P1 ;  /* 0x000000070300780c */ /* 0x000fe20000f21070 */
[----:B------:R-:W-:-:S02]  /*71f0*/  IMAD.MOV.U32 R19, RZ, RZ, -0x1 ;  /* 0xffffffffff137424 */ /* 0x000fc400078e00ff */
[----:B------:R-:W0:Y:S01]  /*7200*/  @P4 S2R R7, SR_CgaCtaId ;  /* 0x0000000000074919 */ /* 0x000e220000008800 */
[----:B------:R-:W-:Y:S01]  /*7210*/  @P4 MOV R6, 0x400 ;  /* 0x0000040000064802 */ /* 0x000fe20000000f00 */
[----:B------:R-:W-:Y:S01]  /*7220*/  IMAD.MOV.U32 R20, RZ, RZ, -0x1 ;  /* 0xffffffffff147424 */ /* 0x000fe200078e00ff */
[----:B------:R-:W-:Y:S01]  /*7230*/  LEA.HI R4, R4, R5, RZ, 0x1f ;  /* 0x0000000504047211 */ /* 0x000fe200078ff8ff */
[----:B------:R-:W-:-:S03]  /*7240*/  IMAD.MOV.U32 R8, RZ, RZ, -0x1 ;  /* 0xffffffffff087424 */ /* 0x000fc600078e00ff */
[--C-:B------:R-:W-:Y:S02]  /*7250*/  SHF.R.U32.HI R5, RZ, 0x2, R4.reuse ;  /* 0x00000002ff057819 */ /* 0x100fe40000011604 */
[----:B------:R-:W-:-:S03]  /*7260*/  PRMT R4, RZ, 0x7610, R4 ;  /* 0x00007610ff047816 */ /* 0x000fc60000000004 */
[----:B------:R-:W-:Y:S01]  /*7270*/  IMAD R12, R5, -0x7, R12 ;  /* 0xfffffff9050c7824 */ /* 0x000fe200078e020c */
[----:B0-----:R-:W-:Y:S02]  /*7280*/  @P4 LEA R6, R7, R6, 0x18 ;  /* 0x0000000607064211 */ /* 0x001fe400078ec0ff */
[----:B------:R-:W-:Y:S02]  /*7290*/  SEL R7, RZ, 0x1, !P1 ;  /* 0x00000001ff077807 */ /* 0x000fe40004800000 */
[----:B------:R-:W-:Y:S01]  /*72a0*/  IADD3 R16, P1, R16, UR36, RZ ;  /* 0x0000002410107c10 */ /* 0x000fe2000ff3e0ff */
[----:B------:R0:W-:Y:S01]  /*72b0*/  @P4 SYNCS.ARRIVE.TRANS64.A1T0 RZ, [R6+URZ+0x88], RZ ;  /* 0x000088ff06ff49a7 */ /* 0x0001e2000810003f */
[----:B------:R-:W-:Y:S02]  /*72c0*/  LOP3.LUT R0, R0, R7, RZ, 0x3c, !PT ;  /* 0x0000000700007212 */ /* 0x000fe400078e3cff */
[----:B------:R-:W-:Y:S02]  /*72d0*/  IADD3.X R17, R17, UR42, RZ, P1, !PT ;  /* 0x0000002a11117c10 */ /* 0x000fe40008ffe4ff */
[----:B------:R-:W-:-:S02]  /*72e0*/  ISETP.GE.U32.AND P1, PT, R16, UR4, PT ;  /* 0x0000000410007c0c */ /* 0x000fc4000bf26070 */
[----:B------:R-:W-:Y:S02]  /*72f0*/  @P3 LOP3.LUT R0, R0, 0x1, R5, 0x78, !PT ;  /* 0x0000000100003812 */ /* 0x000fe400078e7805 */
[----:B------:R-:W-:-:S13]  /*7300*/  ISETP.GE.U32.AND.EX P1, PT, R17, UR5, PT, P1 ;  /* 0x0000000511007c0c */ /* 0x000fda000bf26110 */
[----:B0-----:R-:W-:Y:S05]  /*7310*/  @P1 BRA `(.L_x_171) ;  /* 0x00000004004c1947 */ /* 0x001fea0003800000 */
[----:B------:R-:W-:Y:S01]  /*7320*/  ULDC.64 UR4, c[0x0][0x628] ;  /* 0x00018a0000047ab9 */ /* 0x000fe20000000a00 */
[----:B------:R-:W0:Y:S01]  /*7330*/  S2R R15, SR_CTAID.X ;  /* 0x00000000000f7919 */ /* 0x000e220000002500 */
[----:B------:R-:W-:Y:S01]  /*7340*/  ISETP.NE.U32.AND P1, PT, RZ, UR4, PT ;  /* 0x00000004ff007c0c */ /* 0x000fe2000bf25070 */
[----:B------:R-:W-:Y:S01]  /*7350*/  ULDC UR7, c[0x0][0x630] ;  /* 0x00018c0000077ab9 */ /* 0x000fe20000000800 */
[----:B------:R-:W-:Y:S01]  /*7360*/  IMAD.MOV.U32 R4, RZ, RZ, R16 ;  /* 0x000000ffff047224 */ /* 0x000fe200078e0010 */
[----:B------:R-:W1:Y:S01]  /*7370*/  S2R R14, SR_CTAID.Y ;  /* 0x00000000000e7919 */ /* 0x000e620000002600 */
[----:B------:R-:W-:Y:S01]  /*7380*/  ISETP.NE.AND.EX P1, PT, RZ, UR5, PT, P1 ;  /* 0x00000005ff007c0c */ /* 0x000fe2000bf25310 */
[----:B------:R-:W-:-:S12]  /*7390*/  IMAD.MOV.U32 R5, RZ, RZ, R17 ;  /* 0x000000ffff057224 */ /* 0x000fd800078e0011 */
[----:B------:R-:W-:Y:S05]  /*73a0*/  @!P1 BRA `(.L_x_172) ;  /* 0x0000000000289947 */ /* 0x000fea0003800000 */
[----:B------:R-:W-:Y:S02]  /*73b0*/  ULDC UR6, c[0x0][0x634] ;  /* 0x00018d0000067ab9 */ /* 0x000fe40000000800 */
[----:B------:R-:W-:-:S05]  /*73c0*/  IADD3 R9, P1, R16, UR6, RZ ;  /* 0x0000000610097c10 */ /* 0x000fca000ff3e0ff */
[----:B------:R-:W-:-:S04]  /*73d0*/  IMAD.X R19, RZ, RZ, R17, P1 ;  /* 0x000000ffff137224 */ /* 0x000fc800008e0611 */
[----:B------:R-:W-:-:S04]  /*73e0*/  IMAD.WIDE.U32 R6, R19, UR4, RZ ;  /* 0x0000000413067c25 */ /* 0x000fc8000f8e00ff */
[----:B------:R-:W-:-:S04]  /*73f0*/  IMAD.WIDE.U32 R6, P1, R9, UR5, R6 ;  /* 0x0000000509067c25 */ /* 0x000fc8000f820006 */
[----:B------:R-:W-:-:S04]  /*7400*/  IMAD.WIDE.U32 R8, R9, UR4, RZ ;  /* 0x0000000409087c25 */ /* 0x000fc8000f8e00ff */
[----:B------:R-:W-:Y:S01]  /*7410*/  IMAD.X R5, RZ, RZ, RZ, P1 ;  /* 0x000000ffff057224 */ /* 0x000fe200008e06ff */
[----:B------:R-:W-:Y:S01]  /*7420*/  IADD3 RZ, P1, R9, R6, RZ ;  /* 0x0000000609ff7210 */ /* 0x000fe20007f3e0ff */
[----:B------:R-:W-:-:S04]  /*7430*/  IMAD.MOV.U32 R4, RZ, RZ, R7 ;  /* 0x000000ffff047224 */ /* 0x000fc800078e0007 */
[----:B------:R-:W-:-:S08]  /*7440*/  IMAD.WIDE.U32.X R4, R19, UR5, R4, P1 ;  /* 0x0000000513047c25 */ /* 0x000fd000088e0404 */
.L_x_172:
[--C-:B------:R-:W-:Y:S01]  /*7450*/  SHF.R.U64 R8, R4, UR7, R5.reuse ;  /* 0x0000000704087c19 */ /* 0x100fe20008001205 */
[----:B------:R-:W-:Y:S01]  /*7460*/  ULDC.64 UR4, c[0x0][0x620] ;  /* 0x0001880000047ab9 */ /* 0x000fe20000000a00 */
[----:B------:R-:W-:Y:S01]  /*7470*/  SHF.R.U32.HI R4, RZ, UR7, R5 ;  /* 0x00000007ff047c19 */ /* 0x000fe20008011605 */
[----:B------:R-:W2:Y:S01]  /*7480*/  LDC R24, c[0x0][0x144] ;  /* 0x00005100ff187b82 */ /* 0x000ea20000000800 */
[----:B------:R-:W-:Y:S01]  /*7490*/  IADD3 R7, P1, RZ, -R8, RZ ;  /* 0x80000008ff077210 */ /* 0x000fe20007f3e0ff */
[----:B------:R-:W-:Y:S01]  /*74a0*/  ULDC.64 UR8, c[0x0][0x640] ;  /* 0x0001900000087ab9 */ /* 0x000fe20000000a00 */
[----:B0-----:R-:W-:Y:S01]  /*74b0*/  I2FP.F32.U32 R9, R15 ;  /* 0x0000000f00097245 */ /* 0x001fe20000201000 */
[----:B------:R-:W-:Y:S02]  /*74c0*/  ULDC UR6, c[0x0][0x608] ;  /* 0x0001820000067ab9 */ /* 0x000fe40000000800 */
[----:B------:R-:W-:Y:S01]  /*74d0*/  IMAD.X R4, RZ, RZ, ~R4, P1 ;  /* 0x000000ffff047224 */ /* 0x000fe200008e0e04 */
[----:B------:R-:W-:Y:S01]  /*74e0*/  ISETP.NE.U32.AND P1, PT, RZ, UR8, PT ;  /* 0x00000008ff007c0c */ /* 0x000fe2000bf25070 */
[----:B------:R-:W0:Y:S02]  /*74f0*/  LDC R21, c[0x0][0x148] ;  /* 0x00005200ff157b82 */ /* 0x000e240000000800 */
[----:B------:R-:W-:Y:S01]  /*7500*/  IMAD R6, R4, UR4, RZ ;  /* 0x0000000404067c24 */ /* 0x000fe2000f8e02ff */
[----:B------:R-:W-:Y:S01]  /*7510*/  ISETP.NE.AND.EX P1, PT, RZ, UR9, PT, P1 ;  /* 0x00000009ff007c0c */ /* 0x000fe2000bf25310 */
[----:B------:R-:W-:Y:S01]  /*7520*/  IMAD.WIDE.U32 R4, R7, UR4, R16 ;  /* 0x0000000407047c25 */ /* 0x000fe2000f8e0010 */
[----:B------:R-:W-:-:S03]  /*7530*/  ULDC UR4, c[0x0][0x150] ;  /* 0x0000540000047ab9 */ /* 0x000fc60000000800 */
[----:B------:R-:W-:Y:S02]  /*7540*/  IMAD R7, R7, UR5, R6 ;  /* 0x0000000507077c24 */ /* 0x000fe4000f8e0206 */
[----:B------:R-:W-:Y:S01]  /*7550*/  FMUL R6, R9, UR4 ;  /* 0x0000000409067c20 */ /* 0x000fe20008400000 */
[----:B------:R-:W-:Y:S01]  /*7560*/  ULDC UR4, c[0x0][0x618] ;  /* 0x0001860000047ab9 */ /* 0x000fe20000000800 */
[----:B------:R-:W-:Y:S01]  /*7570*/  ULDC UR5, c[0x0][0x154] ;  /* 0x0000550000057ab9 */ /* 0x000fe20000000800 */
[----:B------:R-:W-:-:S03]  /*7580*/  IMAD.IADD R5, R5, 0x1, R7 ;  /* 0x0000000105057824 */ /* 0x000fc600078e0207 */
[----:B------:R-:W3:Y:S02]  /*7590*/  F2I.U32.TRUNC.NTZ R6, R6 ;  /* 0x0000000600067305 */ /* 0x000ee4000020f000 */
[----:B------:R-:W-:Y:S02]  /*75a0*/  SHF.R.U64 R9, R4, UR4, R5 ;  /* 0x0000000404097c19 */ /* 0x000fe40008001205 */
[----:B-1----:R-:W-:-:S05]  /*75b0*/  I2FP.F32.U32 R4, R14 ;  /* 0x0000000e00047245 */ /* 0x002fca0000201000 */
[----:B------:R-:W-:Y:S01]  /*75c0*/  FMUL R22, R4, UR5 ;  /* 0x0000000504167c20 */ /* 0x000fe20008400000 */
[----:B------:R-:W-:Y:S01]  /*75d0*/  SHF.R.U32.HI R4, RZ, UR4, R5 ;  /* 0x00000004ff047c19 */ /* 0x000fe20008011605 */
[----:B------:R-:W-:-:S03]  /*75e0*/  ULDC UR4, c[0x0][0x658] ;  /* 0x0001960000047ab9 */ /* 0x000fc60000000800 */
[--C-:B------:R-:W-:Y:S01]  /*75f0*/  SHF.R.U64 R20, R9, UR6, R4.reuse ;  /* 0x0000000609147c19 */ /* 0x100fe20008001204 */
[----:B------:R-:W1:Y:S01]  /*7600*/  F2I.U32.TRUNC.NTZ R22, R22 ;  /* 0x0000001600167305 */ /* 0x000e62000020f000 */
[----:B------:R-:W-:Y:S01]  /*7610*/  SHF.R.U32.HI R5, RZ, UR6, R4 ;  /* 0x00000006ff057c19 */ /* 0x000fe20008011604 */
[----:B---3--:R-:W-:-:S03]  /*7620*/  IMAD.MOV R6, RZ, RZ, -R6 ;  /* 0x000000ffff067224 */ /* 0x008fc600078e0a06 */
[----:B------:R-:W-:Y:S01]  /*7630*/  SHF.R.U64 R19, R20, UR4, R5 ;  /* 0x0000000414137c19 */ /* 0x000fe20008001205 */
[----:B--2---:R-:W-:Y:S01]  /*7640*/  IMAD R15, R24, R6, R15 ;  /* 0x00000006180f7224 */ /* 0x004fe200078e020f */
[----:B------:R-:W-:-:S03]  /*7650*/  SHF.R.U32.HI R23, RZ, UR4, R5 ;  /* 0x00000004ff177c19 */ /* 0x000fc60008011605 */
[----:B------:R-:W-:Y:S02]  /*7660*/  IMAD.MOV.U32 R4, RZ, RZ, R19 ;  /* 0x000000ffff047224 */ /* 0x000fe400078e0013 */
[----:B------:R-:W-:Y:S01]  /*7670*/  IMAD.MOV.U32 R5, RZ, RZ, R23 ;  /* 0x000000ffff057224 */ /* 0x000fe200078e0017 */
[----:B-1----:R-:W-:Y:S06]  /*7680*/  @!P1 BRA `(.L_x_173) ;  /* 0x0000000000289947 */ /* 0x002fec0003800000 */
[----:B------:R-:W-:Y:S02]  /*7690*/  ULDC UR4, c[0x0][0x64c] ;  /* 0x0001930000047ab9 */ /* 0x000fe40000000800 */
[----:B------:R-:W-:-:S05]  /*76a0*/  IADD3 R5, P1, R19, UR4, RZ ;  /* 0x0000000413057c10 */ /* 0x000fca000ff3e0ff */
[----:B------:R-:W-:-:S04]  /*76b0*/  IMAD.X R23, RZ, RZ, R23, P1 ;  /* 0x000000ffff177224 */ /* 0x000fc800008e0617 */
[----:B------:R-:W-:-:S04]  /*76c0*/  IMAD.WIDE.U32 R6, R23, UR8, RZ ;  /* 0x0000000817067c25 */ /* 0x000fc8000f8e00ff */
[----:B------:R-:W-:-:S04]  /*76d0*/  IMAD.WIDE.U32 R6, P1, R5, UR9, R6 ;  /* 0x0000000905067c25 */ /* 0x000fc8000f820006 */
[----:B------:R-:W-:-:S04]  /*76e0*/  IMAD.WIDE.U32 R4, R5, UR8, RZ ;  /* 0x0000000805047c25 */ /* 0x000fc8000f8e00ff */
[----:B------:R-:W-:Y:S01]  /*76f0*/  IMAD.MOV.U32 R4, RZ, RZ, R7 ;  /* 0x000000ffff047224 */ /* 0x000fe200078e0007 */
[----:B------:R-:W-:Y:S01]  /*7700*/  IADD3 RZ, P3, R5, R6, RZ ;  /* 0x0000000605ff7210 */ /* 0x000fe20007f7e0ff */
[----:B------:R-:W-:-:S04]  /*7710*/  IMAD.X R5, RZ, RZ, RZ, P1 ;  /* 0x000000ffff057224 */ /* 0x000fc800008e06ff */
[----:B------:R-:W-:-:S08]  /*7720*/  IMAD.WIDE.U32.X R4, R23, UR9, R4, P3 ;  /* 0x0000000917047c25 */ /* 0x000fd000098e0404 */
.L_x_173:
[----:B------:R-:W-:Y:S01]  /*7730*/  ISETP.NE.AND P1, PT, R2, 0x1, PT ;  /* 0x000000010200780c */ /* 0x000fe20003f25270 */
[----:B------:R-:W-:Y:S01]  /*7740*/  ULDC UR4, c[0x0][0x648] ;  /* 0x0001920000047ab9 */ /* 0x000fe20000000800 */
[----:B------:R-:W-:Y:S01]  /*7750*/  LOP3.LUT R20, R20, UR16, RZ, 0xc0, !PT ;  /* 0x0000001014147c12 */ /* 0x000fe2000f8ec0ff */
[----:B------:R-:W-:Y:S01]  /*7760*/  IMAD.MOV R22, RZ, RZ, -R22 ;  /* 0x000000ffff167224 */ /* 0x000fe200078e0a16 */
[----:B------:R-:W-:Y:S01]  /*7770*/  SHF.R.U64 R5, R4, UR4, R5 ;  /* 0x0000000404057c19 */ /* 0x000fe20008001205 */
[----:B------:R-:W-:Y:S01]  /*7780*/  ULDC UR4, c[0x0][0x638] ;  /* 0x00018e0000047ab9 */ /* 0x000fe20000000800 */
[----:B------:R-:W-:Y:S01]  /*7790*/  LOP3.LUT R6, R9, UR15, RZ, 0xc0, !PT ;  /* 0x0000000f09067c12 */ /* 0x000fe2000f8ec0ff */
[----:B------:R-:W-:Y:S02]  /*77a0*/  ULDC UR5, c[0x0][0x610] ;  /* 0x0001840000057ab9 */ /* 0x000fe40000000800 */
[----:B------:R-:W-:Y:S02]  /*77b0*/  IMAD.MOV R4, RZ, RZ, -R5 ;  /* 0x000000ffff047224 */ /* 0x000fe400078e0a05 */
[----:B------:R-:W-:-:S02]  /*77c0*/  IMAD R20, R5, UR17, R20 ;  /* 0x0000001105147c24 */ /* 0x000fc4000f8e0214 */
[----:B0-----:R-:W-:Y:S02]  /*77d0*/  @P1 IMAD R15, R21, R22, R14 ;  /* 0x00000016150f1224 */ /* 0x001fe400078e020e */
[----:B------:R-:W-:Y:S01]  /*77e0*/  IMAD R19, R4, UR4, R19 ;  /* 0x0000000404137c24 */ /* 0x000fe2000f8e0213 */
[----:B------:R-:W-:Y:S01]  /*77f0*/  ULDC UR4, c[0x0][0x600] ;  /* 0x0001800000047ab9 */ /* 0x000fe20000000800 */
[----:B------:R-:W-:Y:S02]  /*7800*/  IMAD R15, R20, UR5, R15 ;  /* 0x00000005140f7c24 */ /* 0x000fe4000f8e020f */
[----:B------:R-:W-:Y:S02]  /*7810*/  IMAD R6, R19, UR4, R6 ;  /* 0x0000000413067c24 */ /* 0x000fe4000f8e0206 */
[----:B------:R-:W-:-:S03]  /*7820*/  IMAD.MOV.U32 R4, RZ, RZ, 0x1 ;  /* 0x00000001ff047424 */ /* 0x000fc600078e00ff */
[----:B------:R-:W-:Y:S02]  /*7830*/  SEL R20, R6, R15, !P1 ;  /* 0x0000000f06147207 */ /* 0x000fe40004800000 */
[----:B------:R-:W-:-:S07]  /*7840*/  SEL R19, R15, R6, !P1 ;  /* 0x000000060f137207 */ /* 0x000fce0004800000 */
.L_x_171:
[----:B------:R-:W-:Y:S05]  /*7850*/  BSYNC B1 ;  /* 0x0000000000017941 */ /* 0x000fea0003800000 */
.L_x_170:
[----:B------:R-:W-:-:S13]  /*7860*/  LOP3.LUT P1, RZ, R4, 0xff, RZ, 0xc0, !PT ;  /* 0x000000ff04ff7812 */ /* 0x000fda000782c0ff */
[----:B------:R-:W-:Y:S05]  /*7870*/  @P1 BRA `(.L_x_174) ;  /* 0xfffffff4004c1947 */ /* 0x000fea000383ffff */
[----:B------:R-:W-:Y:S05]  /*7880*/  BSYNC B0 ;  /* 0x0000000000007941 */ /* 0x000fea0003800000 */
.L_x_162:
[----:B------:R-:W-:-:S03]  /*7890*/  UMOV UR4, 0xffffffff ;  /* 0xffffffff00047882 */ /* 0x000fc60000000000 */
[----:B------:R-:W-:Y:S05]  /*78a0*/  BRA.DIV UR4, `(.L_x_175) ;  /* 0x0000000604847947 */ /* 0x000fea000b800000 */
[----:B------:R-:W-:-:S13]  /*78b0*/  ELECT P6, URZ, PT ;  /* 0x00000000003f782f */ /* 0x000fda00038c0000 */
.L_x_192:
[----:B------:R-:W-:Y:S04]  /*78c0*/  BSSY B0, `(.L_x_176) ;  /* 0x0000046000007945 */ /* 0x000fe80003800000 */
[----:B------:R-:W-:Y:S05]  /*78d0*/  @!P6 BRA `(.L_x_177) ;  /* 0x000000040010e947 */ /* 0x000fea0003800000 */
[----:B------:R-:W-:-:S04]  /*78e0*/  LOP3.LUT R18, R18, 0x2, RZ, 0xfc, !PT ;  /* 0x0000000212127812 */ /* 0x000fc800078efcff */
[----:B------:R-:W-:-:S13]  /*78f0*/  ISETP.NE.AND P0, PT, R18, 0x3, PT ;  /* 0x000000031200780c */ /* 0x000fda0003f05270 */
[----:B------:R-:W-:Y:S05]  /*7900*/  @!P0 BRA `(.L_x_178) ;  /* 0x0000000000048947 */ /* 0x000fea0003800000 */
[----:B------:R-:W-:Y:S01]  /*7910*/  BPT.TRAP 0x1 ;  /* 0x000000040000795c */ /* 0x000fe20000300000 */
.L_x_178:
[----:B------:R-:W0:Y:S01]  /*7920*/  S2R R3, SR_CgaCtaId ;  /* 0x0000000000037919 */ /* 0x000e220000008800 */
[----:B------:R-:W-:-:S04]  /*7930*/  MOV R2, 0x400 ;  /* 0x0000040000027802 */ /* 0x000fc80000000f00 */
[----:B0-----:R-:W-:Y:S02]  /*7940*/  LEA R3, R3, R2, 0x18 ;  /* 0x0000000203037211 */ /* 0x001fe400078ec0ff */
[----:B------:R-:W-:-:S03]  /*7950*/  SHF.L.U32 R2, R0, 0x1f, RZ ;  /* 0x0000001f00027819 */ /* 0x000fc600000006ff */
[----:B------:R-:W-:-:S04]  /*7960*/  VIADD R3, R3, 0x38 ;  /* 0x0000003803037836 */ /* 0x000fc80000000000 */
[C---:B------:R-:W-:Y:S02]  /*7970*/  IMAD R7, R12.reuse, 0x8, R3 ;  /* 0x000000080c077824 */ /* 0x040fe400078e0203 */
[----:B------:R-:W-:Y:S02]  /*7980*/  VIADD R12, R12, 0x1 ;  /* 0x000000010c0c7836 */ /* 0x000fe40000000000 */
[----:B------:R-:W0:Y:S03]  /*7990*/  SYNCS.PHASECHK.TRANS64.TRYWAIT P0, [R7+URZ], R2 ;  /* 0x00000002070075a7 */ /* 0x000e26000800017f */
[----:B------:R-:W-:-:S04]  /*79a0*/  ISETP.NE.AND P1, PT, R12, 0x7, PT ;  /* 0x000000070c00780c */ /* 0x000fc80003f25270 */
[----:B------:R-:W-:Y:S02]  /*79b0*/  SEL R5, RZ, 0x1, P1 ;  /* 0x00000001ff057807 */ /* 0x000fe40000800000 */
[----:B------:R-:W-:Y:S02]  /*79c0*/  SEL R12, R12, RZ, P1 ;  /* 0x000000ff0c0c7207 */ /* 0x000fe40000800000 */
[----:B------:R-:W-:-:S03]  /*79d0*/  LOP3.LUT R5, R0, R5, RZ, 0x3c, !PT ;  /* 0x0000000500057212 */ /* 0x000fc600078e3cff */
[----:B------:R-:W-:Y:S01]  /*79e0*/  IMAD R9, R12, 0x8, R3 ;  /* 0x000000080c097824 */ /* 0x000fe200078e0203 */
[----:B------:R-:W-:Y:S01]  /*79f0*/  SHF.L.U32 R4, R5, 0x1f, RZ ;  /* 0x0000001f05047819 */ /* 0x000fe200000006ff */
[----:B0-----:R-:W-:Y:S06]  /*7a00*/  @!P0 BRA `(.L_x_179) ;  /* 0x00000004004c8947 */ /* 0x001fec0003800000 */
.L_x_193:
[----:B------:R-:W1:Y:S01]  /*7a10*/  SYNCS.PHASECHK.TRANS64.TRYWAIT P0, [R9+URZ], R4 ;  /* 0x00000004090075a7 */ /* 0x000e62000800017f */
[----:B------:R-:W-:-:S05]  /*7a20*/  VIADD R0, R12, 0x1 ;  /* 0x000000010c007836 */ /* 0x000fca0000000000 */
[----:B------:R-:W-:-:S04]  /*7a30*/  ISETP.NE.AND P1, PT, R0, 0x7, PT ;  /* 0x000000070000780c */ /* 0x000fc80003f25270 */
[----:B0-----:R-:W-:Y:S02]  /*7a40*/  SEL R2, RZ, 0x1, P1 ;  /* 0x00000001ff027807 */ /* 0x001fe40000800000 */
[----:B------:R-:W-:Y:S02]  /*7a50*/  SEL R0, R0, RZ, P1 ;  /* 0x000000ff00007207 */ /* 0x000fe40000800000 */
[----:B------:R-:W-:-:S03]  /*7a60*/  LOP3.LUT R7, R5, R2, RZ, 0x3c, !PT ;  /* 0x0000000205077212 */ /* 0x000fc600078e3cff */
[----:B------:R-:W-:Y:S01]  /*7a70*/  IMAD R6, R0, 0x8, R3 ;  /* 0x0000000800067824 */ /* 0x000fe200078e0203 */
[----:B------:R-:W-:Y:S01]  /*7a80*/  SHF.L.U32 R5, R7, 0x1f, RZ ;  /* 0x0000001f07057819 */ /* 0x000fe200000006ff */
[----:B-1----:R-:W-:Y:S06]  /*7a90*/  @!P0 BRA `(.L_x_180) ;  /* 0x00000004003c8947 */ /* 0x002fec0003800000 */
.L_x_194:
[----:B------:R-:W1:Y:S01]  /*7aa0*/  SYNCS.PHASECHK.TRANS64.TRYWAIT P0, [R6+URZ], R5 ;  /* 0x00000005060075a7 */ /* 0x000e62000800017f */
[----:B------:R-:W-:-:S05]  /*7ab0*/  VIADD R0, R0, 0x1 ;  /* 0x0000000100007836 */ /* 0x000fca0000000000 */
[----:B------:R-:W-:-:S04]  /*7ac0*/  ISETP.NE.AND P1, PT, R0, 0x7, PT ;  /* 0x000000070000780c */ /* 0x000fc80003f25270 */
[----:B------:R-:W-:Y:S02]  /*7ad0*/  SEL R2, RZ, 0x1, P1 ;  /* 0x00000001ff027807 */ /* 0x000fe40000800000 */
[----:B------:R-:W-:Y:S02]  /*7ae0*/  SEL R0, R0, RZ, P1 ;  /* 0x000000ff00007207 */ /* 0x000fe40000800000 */
[----:B------:R-:W-:-:S03]  /*7af0*/  LOP3.LUT R7, R7, R2, RZ, 0x3c, !PT ;  /* 0x0000000207077212 */ /* 0x000fc600078e3cff */
[----:B0-----:R-:W-:Y:S01]  /*7b00*/  IMAD R9, R0, 0x8, R3 ;  /* 0x0000000800097824 */ /* 0x001fe200078e0203 */
[----:B------:R-:W-:Y:S01]  /*7b10*/  SHF.L.U32 R4, R7, 0x1f, RZ ;  /* 0x0000001f07047819 */ /* 0x000fe200000006ff */
[----:B-1----:R-:W-:Y:S06]  /*7b20*/  @!P0 BRA `(.L_x_181) ;  /* 0x00000004002c8947 */ /* 0x002fec0003800000 */
.L_x_195:
        /* <DEDUP_REMOVED lines=9> */
.L_x_196:
        /* <DEDUP_REMOVED lines=9> */
.L_x_197:
[----:B------:R-:W1:Y:S01]  /*7c50*/  SYNCS.PHASECHK.TRANS64.TRYWAIT P0, [R9+URZ], R4 ;  /* 0x00000004090075a7 */ /* 0x000e62000800017f */
[----:B------:R-:W-:-:S05]  /*7c60*/  VIADD R0, R0, 0x1 ;  /* 0x0000000100007836 */ /* 0x000fca0000000000 */
[----:B------:R-:W-:-:S04]  /*7c70*/  ISETP.NE.AND P1, PT, R0, 0x7, PT ;  /* 0x000000070000780c */ /* 0x000fc80003f25270 */
[----:B------:R-:W-:Y:S02]  /*7c80*/  SEL R2, RZ, 0x1, P1 ;  /* 0x00000001ff027807 */ /* 0x000fe40000800000 */
[----:B------:R-:W-:Y:S02]  /*7c90*/  SEL R0, R0, RZ, P1 ;  /* 0x000000ff00007207 */ /* 0x000fe40000800000 */
[----:B------:R-:W-:Y:S01]  /*7ca0*/  LOP3.LUT R2, R7, R2, RZ, 0x3c, !PT ;  /* 0x0000000207027212 */ /* 0x000fe200078e3cff */
[----:B-1----:R-:W-:Y:S06]  /*7cb0*/  @!P0 BRA `(.L_x_184) ;  /* 0x0000000400048947 */ /* 0x002fec0003800000 */
.L_x_198:
[----:B------:R-:W-:Y:S01]  /*7cc0*/  IMAD R3, R0, 0x8, R3 ;  /* 0x0000000800037824 */ /* 0x000fe200078e0203 */
[----:B------:R-:W-:-:S07]  /*7cd0*/  SHF.L.U32 R0, R2, 0x1f, RZ ;  /* 0x0000001f02007819 */ /* 0x000fce00000006ff */
.L_x_185:
[----:B--2---:R2:W3:Y:S02]  /*7ce0*/  SYNCS.PHASECHK.TRANS64.TRYWAIT P0, [R3+URZ], R0 ;  /* 0x00000000030075a7 */ /* 0x0044e4000800017f */
[----:B---3--:R-:W-:Y:S05]  /*7cf0*/  @!P0 NANOSLEEP.SYNCS 0x989680 ;  /* 0x009896800000895d */ /* 0x008fea0003900000 */
[----:B------:R-:W3:Y:S02]  /*7d00*/  @!P0 SYNCS.PHASECHK.TRANS64 P0, [R3+URZ], R0 ;  /* 0x00000000030085a7 */ /* 0x000ee4000800007f */
[----:B---3--:R-:W-:Y:S05]  /*7d10*/  @!P0 BRA `(.L_x_185) ;  /* 0xfffffffc00f08947 */ /* 0x008fea000383ffff */
.L_x_177:
[----:B------:R-:W-:Y:S05]  /*7d20*/  BSYNC B0 ;  /* 0x0000000000007941 */ /* 0x000fea0003800000 */
.L_x_176:
[----:B------:R-:W-:Y:S05]  /*7d30*/  EXIT ;  /* 0x000000000000794d */ /* 0x000fea0003800000 */
.L_x_17:
[----:B-1----:R1:W2:Y:S02]  /*7d40*/  SYNCS.PHASECHK.TRANS64.TRYWAIT P1, [R3+URZ], R0 ;  /* 0x00000000030075a7 */ /* 0x0022a4000802017f */
[----:B--2---:R-:W-:Y:S05]  /*7d50*/  @!P1 NANOSLEEP.SYNCS 0x989680 ;  /* 0x009896800000995d */ /* 0x004fea0003900000 */
[----:B------:R-:W2:Y:S02]  /*7d60*/  @!P1 SYNCS.PHASECHK.TRANS64 P1, [R3+URZ], R0 ;  /* 0x00000000030095a7 */ /* 0x000ea4000802007f */
[----:B--2---:R-:W-:Y:S05]  /*7d70*/  @!P1 BRA `(.L_x_17) ;  /* 0xfffffffc00f09947 */ /* 0x004fea000383ffff */
[----:B------:R-:W-:Y:S05]  /*7d80*/  BRA `(.L_x_16) ;  /* 0xffffff9400e07947 */ /* 0x000fea000383ffff */
.L_x_22:
[----:B-1----:R-:W-:-:S04]  /*7d90*/  IMAD.U32 R4, RZ, RZ, UR7 ;  /* 0x00000007ff047e24 */ /* 0x002fc8000f8e00ff */
[----:B------:R1:W2:Y:S03]  /*7da0*/  SYNCS.PHASECHK.TRANS64.TRYWAIT P1, [R4+URZ], R3 ;  /* 0x00000003040075a7 */ /* 0x0002a6000802017f */
[----:B--2---:R-:W-:Y:S05]  /*7db0*/  @!P1 NANOSLEEP.SYNCS 0x989680 ;  /* 0x009896800000995d */ /* 0x004fea0003900000 */
[----:B------:R-:W2:Y:S02]  /*7dc0*/  @!P1 SYNCS.PHASECHK.TRANS64 P1, [R4+URZ], R3 ;  /* 0x00000003040095a7 */ /* 0x000ea4000802007f */
[----:B--2---:R-:W-:Y:S05]  /*7dd0*/  @!P1 BRA `(.L_x_22) ;  /* 0xfffffffc00ec9947 */ /* 0x004fea000383ffff */
[----:B------:R-:W-:Y:S05]  /*7de0*/  BRA `(.L_x_21) ;  /* 0xffffff9800ac7947 */ /* 0x000fea000383ffff */
.L_x_163:
[----:B------:R-:W-:Y:S01]  /*7df0*/  BSSY B1, `(.L_x_186) ;  /* 0x0000006000017945 */ /* 0x000fe20003800000 */
[----:B------:R-:W-:-:S07]  /*7e00*/  IMAD.MOV.U32 R15, RZ, RZ, -0x1 ;  /* 0xffffffffff0f7424 */ /* 0x000fce00078e00ff */
[----:B------:R-:W-:Y:S05]  /*7e10*/  WARPSYNC.COLLECTIVE R15, `(.L_x_187) ;  /* 0x000000000f0c7348 */ /* 0x000fea0003c00000 */
[----:B------:R-:W-:Y:S02]  /*7e20*/  ELECT P6, UR62, PT ;  /* 0x00000000003e782f */ /* 0x000fe400038c0000 */
[----:B------:R-:W-:Y:S01]  /*7e30*/  MOV R14, UR62 ;  /* 0x0000003e000e7c02 */ /* 0x000fe20008000f00 */
[----:B------:R-:W-:Y:S10]  /*7e40*/  ENDCOLLECTIVE ;  /* 0x000000000000791b */ /* 0x000ff40003800000 */
.L_x_187:
[----:B------:R-:W-:Y:S05]  /*7e50*/  BSYNC B1 ;  /* 0x0000000000017941 */ /* 0x000fea0003800000 */
.L_x_186:
[----:B------:R-:W-:Y:S05]  /*7e60*/  BRA `(.L_x_188) ;  /* 0xffffffec00dc7947 */ /* 0x000fea000383ffff */
.L_x_166:
[----:B0-----:R0:W1:Y:S02]  /*7e70*/  SYNCS.PHASECHK.TRANS64.TRYWAIT P1, [R14+URZ+0x38], R7 ;  /* 0x000038070e0075a7 */ /* 0x001064000802017f */
[----:B-1----:R-:W-:Y:S05]  /*7e80*/  @!P1 NANOSLEEP.SYNCS 0x989680 ;  /* 0x009896800000995d */ /* 0x002fea0003900000 */
[----:B------:R-:W1:Y:S02]  /*7e90*/  @!P1 SYNCS.PHASECHK.TRANS64 P1, [R14+URZ+0x38], R7 ;  /* 0x000038070e0095a7 */ /* 0x000e64000802007f */
[----:B-1----:R-:W-:Y:S05]  /*7ea0*/  @!P1 BRA `(.L_x_166) ;  /* 0xfffffffc00f09947 */ /* 0x002fea000383ffff */
[----:B------:R-:W-:Y:S05]  /*7eb0*/  BRA `(.L_x_189) ;  /* 0xfffffff000107947 */ /* 0x000fea000383ffff */
.L_x_175:
[----:B------:R-:W-:Y:S01]  /*7ec0*/  BSSY B0, `(.L_x_190) ;  /* 0x0000006000007945 */ /* 0x000fe20003800000 */
[----:B------:R-:W-:-:S07]  /*7ed0*/  IMAD.MOV.U32 R15, RZ, RZ, -0x1 ;  /* 0xffffffffff0f7424 */ /* 0x000fce00078e00ff */
[----:B------:R-:W-:Y:S05]  /*7ee0*/  WARPSYNC.COLLECTIVE R15, `(.L_x_191) ;  /* 0x000000000f0c7348 */ /* 0x000fea0003c00000 */
[----:B------:R-:W-:Y:S02]  /*7ef0*/  ELECT P6, UR62, PT ;  /* 0x00000000003e782f */ /* 0x000fe400038c0000 */
[----:B------:R-:W-:Y:S01]  /*7f00*/  MOV R14, UR62 ;  /* 0x0000003e000e7c02 */ /* 0x000fe20008000f00 */
[----:B------:R-:W-:Y:S10]  /*7f10*/  ENDCOLLECTIVE ;  /* 0x000000000000791b */ /* 0x000ff40003800000 */
.L_x_191:
[----:B------:R-:W-:Y:S05]  /*7f20*/  BSYNC B0 ;  /* 0x0000000000007941 */ /* 0x000fea0003800000 */
.L_x_190:
[----:B------:R-:W-:Y:S05]  /*7f30*/  BRA `(.L_x_192) ;  /* 0xfffffff800607947 */ /* 0x000fea000383ffff */
.L_x_179:
[----:B0-----:R0:W1:Y:S02]  /*7f40*/  SYNCS.PHASECHK.TRANS64.TRYWAIT P0, [R7+URZ], R2 ;  /* 0x00000002070075a7 */ /* 0x001064000800017f */
[----:B-1----:R-:W-:Y:S05]  /*7f50*/  @!P0 NANOSLEEP.SYNCS 0x989680 ;  /* 0x009896800000895d */ /* 0x002fea0003900000 */
[----:B------:R-:W1:Y:S02]  /*7f60*/  @!P0 SYNCS.PHASECHK.TRANS64 P0, [R7+URZ], R2 ;  /* 0x00000002070085a7 */ /* 0x000e64000800007f */
[----:B-1----:R-:W-:Y:S05]  /*7f70*/  @!P0 BRA `(.L_x_179) ;  /* 0xfffffffc00f08947 */ /* 0x002fea000383ffff */
[----:B------:R-:W-:Y:S05]  /*7f80*/  BRA `(.L_x_193) ;  /* 0xfffffff800a07947 */ /* 0x000fea000383ffff */
.L_x_180:
[----:B0-----:R0:W1:Y:S02]  /*7f90*/  SYNCS.PHASECHK.TRANS64.TRYWAIT P0, [R9+URZ], R4 ;  /* 0x00000004090075a7 */ /* 0x001064000800017f */
[----:B-1----:R-:W-:Y:S05]  /*7fa0*/  @!P0 NANOSLEEP.SYNCS 0x989680 ;  /* 0x009896800000895d */ /* 0x002fea0003900000 */
[----:B------:R-:W1:Y:S02]  /*7fb0*/  @!P0 SYNCS.PHASECHK.TRANS64 P0, [R9+URZ], R4 ;  /* 0x00000004090085a7 */ /* 0x000e64000800007f */
[----:B-1----:R-:W-:Y:S05]  /*7fc0*/  @!P0 BRA `(.L_x_180) ;  /* 0xfffffffc00f08947 */ /* 0x002fea000383ffff */
[----:B------:R-:W-:Y:S05]  /*7fd0*/  BRA `(.L_x_194) ;  /* 0xfffffff800b07947 */ /* 0x000fea000383ffff */
.L_x_181:
[----:B0-----:R0:W1:Y:S02]  /*7fe0*/  SYNCS.PHASECHK.TRANS64.TRYWAIT P0, [R6+URZ], R5 ;  /* 0x00000005060075a7 */ /* 0x001064000800017f */
[----:B-1----:R-:W-:Y:S05]  /*7ff0*/  @!P0 NANOSLEEP.SYNCS 0x989680 ;  /* 0x009896800000895d */ /* 0x002fea0003900000 */
[----:B------:R-:W1:Y:S02]  /*8000*/  @!P0 SYNCS.PHASECHK.TRANS64 P0, [R6+URZ], R5 ;  /* 0x00000005060085a7 */ /* 0x000e64000800007f */
[----:B-1----:R-:W-:Y:S05]  /*8010*/  @!P0 BRA `(.L_x_181) ;  /* 0xfffffffc00f08947 */ /* 0x002fea000383ffff */
[----:B------:R-:W-:Y:S05]  /*8020*/  BRA `(.L_x_195) ;  /* 0xfffffff800c07947 */ /* 0x000fea000383ffff */
.L_x_182:
[----:B0-----:R0:W1:Y:S02]  /*8030*/  SYNCS.PHASECHK.TRANS64.TRYWAIT P0, [R9+URZ], R4 ;  /* 0x00000004090075a7 */ /* 0x001064000800017f */
[----:B-1----:R-:W-:Y:S05]  /*8040*/  @!P0 NANOSLEEP.SYNCS 0x989680 ;  /* 0x009896800000895d */ /* 0x002fea0003900000 */
[----:B------:R-:W1:Y:S02]  /*8050*/  @!P0 SYNCS.PHASECHK.TRANS64 P0, [R9+URZ], R4 ;  /* 0x00000004090085a7 */ /* 0x000e64000800007f */
[----:B-1----:R-:W-:Y:S05]  /*8060*/  @!P0 BRA `(.L_x_182) ;  /* 0xfffffffc00f08947 */ /* 0x002fea000383ffff */
[----:B------:R-:W-:Y:S05]  /*8070*/  BRA `(.L_x_196) ;  /* 0xfffffff800d07947 */ /* 0x000fea000383ffff */
.L_x_183:
[----:B0-----:R0:W1:Y:S02]  /*8080*/  SYNCS.PHASECHK.TRANS64.TRYWAIT P0, [R6+URZ], R5 ;  /* 0x00000005060075a7 */ /* 0x001064000800017f */
[----:B-1----:R-:W-:Y:S05]  /*8090*/  @!P0 NANOSLEEP.SYNCS 0x989680 ;  /* 0x009896800000895d */ /* 0x002fea0003900000 */
[----:B------:R-:W1:Y:S02]  /*80a0*/  @!P0 SYNCS.PHASECHK.TRANS64 P0, [R6+URZ], R5 ;  /* 0x00000005060085a7 */ /* 0x000e64000800007f */
[----:B-1----:R-:W-:Y:S05]  /*80b0*/  @!P0 BRA `(.L_x_183) ;  /* 0xfffffffc00f08947 */ /* 0x002fea000383ffff */
[----:B------:R-:W-:Y:S05]  /*80c0*/  BRA `(.L_x_197) ;  /* 0xfffffff800e07947 */ /* 0x000fea000383ffff */
.L_x_184:
[----:B-1----:R1:W2:Y:S02]  /*80d0*/  SYNCS.PHASECHK.TRANS64.TRYWAIT P0, [R9+URZ], R4 ;  /* 0x00000004090075a7 */ /* 0x0022a4000800017f */
[----:B--2---:R-:W-:Y:S05]  /*80e0*/  @!P0 NANOSLEEP.SYNCS 0x989680 ;  /* 0x009896800000895d */ /* 0x004fea0003900000 */
[----:B------:R-:W2:Y:S02]  /*80f0*/  @!P0 SYNCS.PHASECHK.TRANS64 P0, [R9+URZ], R4 ;  /* 0x00000004090085a7 */ /* 0x000ea4000800007f */
[----:B--2---:R-:W-:Y:S05]  /*8100*/  @!P0 BRA `(.L_x_184) ;  /* 0xfffffffc00f08947 */ /* 0x004fea000383ffff */
[----:B------:R-:W-:Y:S05]  /*8110*/  BRA `(.L_x_198) ;  /* 0xfffffff800e87947 */ /* 0x000fea000383ffff */
.L_x_199:
[----:B------:R-:W-:-:S00]  /*8120*/  BRA `(.L_x_199) ;  /* 0xfffffffc00fc7947 */ /* 0x000fc0000383ffff */
[----:B------:R-:W-:-:S00]  /*8130*/  NOP ;  /* 0x0000000000007918 */ /* 0x000fc00000000000 */
        /* <DEDUP_REMOVED lines=12> */
.L_x_200:


//--------------------- .nv.global.init           --------------------------
	.section	.nv.global.init,"aw",@progbits
.nv.global.init:
	.type		$str$22,@object
	.size		$str$22,($str$23 - $str$22)
$str$22:
        /*0000*/ 	.byte	0x6b, 0x5f, 0x74, 0x69, 0x6c, 0x65, 0x5f, 0x63, 0x6f, 0x75, 0x6e, 0x74, 0x20, 0x3e, 0x3d, 0x20
        /*0010*/ 	.byte	0x31, 0x00
	.type		$str$23,@object
	.size		$str$23,(__unnamed_1 - $str$23)
$str$23:
        /*0012*/ 	.byte	0x2f, 0x74, 0x6d, 0x70, 0x2f, 0x63, 0x75, 0x74, 0x6c, 0x61, 0x73, 0x73, 0x5f, 0x73, 0x77, 0x65
        /*0022*/ 	.byte	0x65, 0x70, 0x5f, 0x73, 0x72, 0x63, 0x2f, 0x69, 0x6e, 0x63, 0x6c, 0x75, 0x64, 0x65, 0x2f, 0x63
        /*0032*/ 	.byte	0x75, 0x74, 0x6c, 0x61, 0x73, 0x73, 0x2f, 0x67, 0x65, 0x6d, 0x6d, 0x2f, 0x63, 0x6f, 0x6c, 0x6c
        /*0042*/ 	.byte	0x65, 0x63, 0x74, 0x69, 0x76, 0x65, 0x2f, 0x73, 0x6d, 0x39, 0x30, 0x5f, 0x6d, 0x6d, 0x61, 0x5f
        /*0052*/ 	.byte	0x74, 0x6d, 0x61, 0x5f, 0x67, 0x6d, 0x6d, 0x61, 0x5f, 0x73, 0x73, 0x5f, 0x77, 0x61, 0x72, 0x70
        /*0062*/ 	.byte	0x73, 0x70, 0x65, 0x63, 0x69, 0x61, 0x6c, 0x69, 0x7a, 0x65, 0x64, 0x2e, 0x68, 0x70, 0x70, 0x00
	.type		__unnamed_1,@object
	.size		__unnamed_1,(.L_0 - __unnamed_1)
__unnamed_1:
        /*0072*/ 	.byte	0x76, 0x6f, 0x69, 0x64, 0x20, 0x63, 0x75, 0x74, 0x6c, 0x61, 0x73, 0x73, 0x3a, 0x3a, 0x67, 0x65
        /* <DEDUP_REMOVED lines=180> */
        /*0bc2*/ 	.byte	0x69, 0x74, 0x79, 0x5d, 0x00
.L_0:


//--------------------- .nv.shared._ZN7cutlass13device_kernelINS_4gemm6kernel13GemmUniversalIN4cute5tupleIJiiiiEEENS1_10collective13CollectiveMmaINS1_34MainloopSm90TmaGmmaWarpSpecializedILi7ENS5_IJNS4_1CILi1EEESB_SB_EEENS1_35KernelTmaWarpSpecializedCooperativeEEENS5_IJNSA_ILi128EEESF_NSA_ILi64EEEEEENS_10bfloat16_tENS5_IJlSB_lEEESI_SJ_NS4_8TiledMMAINS4_8MMA_AtomIJNS4_4SM904GMMA28MMA_64x128x16_F32BF16BF16_SSILNSN_5MajorE0ELSP_0ELNSN_7ScaleInE1ELSQ_1EEEEEENS4_6LayoutINS5_IJNSA_ILi2EEESB_SB_EEENS5_IJSB_NSA_ILi0EEESW_EEEEENS5_IJNS4_10UnderscoreESZ_SZ_EEEEENS4_13SM90_TMA_LOADENS4_14ComposedLayoutINS4_7SwizzleILi3ELi4ELi3EEENS4_18smem_ptr_flag_bitsILi16EEENST_INS5_IJNSA_ILi8EEESG_EEENS5_IJSG_SB_EEEEEEEvNS4_8identityES12_S1C_vS1D_EENS_8epilogue10collective6detail29Sm90TmaWarpSpecializedAdapterINS1G_15DefaultEpilogueISI_SJ_SJ_NS1F_6thread17LinearCombinationISI_Li1EffLNS1K_9ScaleType4KindE0ELNS_15FloatRoundStyleE2ESI_EENS1_15EpilogueDefaultEEEEEvvEEEEvNT_6ParamsE --------------------------
	.section	.nv.shared._ZN7cutlass13device_kernelINS_4gemm6kernel13GemmUniversalIN4cute5tupleIJiiiiEEENS1_10collective13CollectiveMmaINS1_34MainloopSm90TmaGmmaWarpSpecializedILi7ENS5_IJNS4_1CILi1EEESB_SB_EEENS1_35KernelTmaWarpSpecializedCooperativeEEENS5_IJNSA_ILi128EEESF_NSA_ILi64EEEEEENS_10bfloat16_tENS5_IJlSB_lEEESI_SJ_NS4_8TiledMMAINS4_8MMA_AtomIJNS4_4SM904GMMA28MMA_64x128x16_F32BF16BF16_SSILNSN_5MajorE0ELSP_0ELNSN_7ScaleInE1ELSQ_1EEEEEENS4_6LayoutINS5_IJNSA_ILi2EEESB_SB_EEENS5_IJSB_NSA_ILi0EEESW_EEEEENS5_IJNS4_10UnderscoreESZ_SZ_EEEEENS4_13SM90_TMA_LOADENS4_14ComposedLayoutINS4_7SwizzleILi3ELi4ELi3EEENS4_18smem_ptr_flag_bitsILi16EEENST_INS5_IJNSA_ILi8EEESG_EEENS5_IJSG_SB_EEEEEEEvNS4_8identityES12_S1C_vS1D_EENS_8epilogue10collective6detail29Sm90TmaWarpSpecializedAdapterINS1G_15DefaultEpilogueISI_SJ_SJ_NS1F_6thread17LinearCombinationISI_Li1EffLNS1K_9ScaleType4KindE0ELNS_15FloatRoundStyleE2ESI_EENS1_15EpilogueDefaultEEEEEvvEEEEvNT_6ParamsE,"aw",@nobits
	.sectionflags	@""
	.align	16
	.zero		1024


//--------------------- .nv.shared.reserved.0     --------------------------
	.section	.nv.shared.reserved.0,"aw",@nobits
	.weak		__nv_reservedSMEM_offset_0_alias
	.size		__nv_reservedSMEM_offset_0_alias, 0, 0
	.other		__nv_reservedSMEM_offset_0_alias,@"STO_CUDA_RESERVED_SHARED STV_DEFAULT"
__nv_reservedSMEM_offset_0_alias:
	.zero		0


//--------------------- .nv.global                --------------------------
	.section	.nv.global,"aw",@nobits
.nv.global:
	.type		_ZN40_INTERNAL_a45cb8bf_4_k_cu_fd788a9b_179964cute1_E,@object
	.size		_ZN40_INTERNAL_a45cb8bf_4_k_cu_fd788a9b_179964cute1_E,(_ZN40_INTERNAL_a45cb8bf_4_k_cu_fd788a9b_179964cuda3std3__45__cpo6cbeginE - _ZN40_INTERNAL_a45cb8bf_4_k_cu_fd788a9b_179964cute1_E)
_ZN40_INTERNAL_a45cb8bf_4_k_cu_fd788a9b_179964cute1_E:
	.zero		1
	.type		_ZN40_INTERNAL_a45cb8bf_4_k_cu_fd788a9b_179964cuda3std3__45__cpo6cbeginE,@object
	.size		_ZN40_INTERNAL_a45cb8bf_4_k_cu_fd788a9b_179964cuda3std3__45__cpo6cbeginE,(_ZN40_INTERNAL_a45cb8bf_4_k_cu_fd788a9b_179964cuda3std3__48in_placeE - _ZN40_INTERNAL_a45cb8bf_4_k_cu_fd788a9b_179964cuda3std3__45__cpo6cbeginE)
_ZN40_INTERNAL_a45cb8bf_4_k_cu_fd788a9b_179964cuda3std3__45__cpo6cbeginE:
	.zero		1
	.type		_ZN40_INTERNAL_a45cb8bf_4_k_cu_fd788a9b_179964cuda3std3__48in_placeE,@object
	.size		_ZN40_INTERNAL_a45cb8bf_4_k_cu_fd788a9b_179964cuda3std3__48in_placeE,(_ZN40_INTERNAL_a45cb8bf_4_k_cu_fd788a9b_179964cuda3std6ranges3__45__cpo9iter_moveE - _ZN40_INTERNAL_a45cb8bf_4_k_cu_fd788a9b_179964cuda3std3__48in_placeE)
_ZN40_INTERNAL_a45cb8bf_4_k_cu_fd788a9b_179964cuda3std3__48in_placeE:
	.zero		1
	.type		_ZN40_INTERNAL_a45cb8bf_4_k_cu_fd788a9b_179964cuda3std6ranges3__45__cpo9iter_moveE,@object
	.size		_ZN40_INTERNAL_a45cb8bf_4_k_cu_fd788a9b_179964cuda3std6ranges3__45__cpo9iter_moveE,(_ZN40_INTERNAL_a45cb8bf_4_k_cu_fd788a9b_179964cuda3std3__45__cpo5beginE - _ZN40_INTERNAL_a45cb8bf_4_k_cu_fd788a9b_179964cuda3std6ranges3__45__cpo9iter_moveE)
_ZN40_INTERNAL_a45cb8bf_4_k_cu_fd788a9b_179964cuda3std6ranges3__45__cpo9iter_moveE:
	.zero		1
	.type		_ZN40_INTERNAL_a45cb8bf_4_k_cu_fd788a9b_179964cuda3std3__45__cpo5beginE,@object
	.size		_ZN40_INTERNAL_a45cb8bf_4_k_cu_fd788a9b_179964cuda3std3__45__cpo5beginE,(_ZN40_INTERNAL_a45cb8bf_4_k_cu_fd788a9b_179964cuda3std3__442_GLOBAL__N__a45cb8bf_4_k_cu_fd788a9b_179966ignoreE - _ZN40_INTERNAL_a45cb8bf_4_k_cu_fd788a9b_179964cuda3std3__45__cpo5beginE)
_ZN40_INTERNAL_a45cb8bf_4_k_cu_fd788a9b_179964cuda3std3__45__cpo5beginE:
	.zero		1
	.type		_ZN40_INTERNAL_a45cb8bf_4_k_cu_fd788a9b_179964cuda3std3__442_GLOBAL__N__a45cb8bf_4_k_cu_fd788a9b_179966ignoreE,@object
	.size		_ZN40_INTERNAL_a45cb8bf_4_k_cu_fd788a9b_179964cuda3std3__442_GLOBAL__N__a45cb8bf_4_k_cu_fd788a9b_179966ignoreE,(_ZN40_INTERNAL_a45cb8bf_4_k_cu_fd788a9b_179964cute7productE - _ZN40_INTERNAL_a45cb8bf_4_k_cu_fd788a9b_179964cuda3std3__442_GLOBAL__N__a45cb8bf_4_k_cu_fd788a9b_179966ignoreE)
_ZN40_INTERNAL_a45cb8bf_4_k_cu_fd788a9b_179964cuda3std3__442_GLOBAL__N__a45cb8bf_4_k_cu_fd788a9b_179966ignoreE:
	.zero		1
	.type		_ZN40_INTERNAL_a45cb8bf_4_k_cu_fd788a9b_179964cute7productE,@object
	.size		_ZN40_INTERNAL_a45cb8bf_4_k_cu_fd788a9b_179964cute7productE,(_ZN40_INTERNAL_a45cb8bf_4_k_cu_fd788a9b_179964cuda3std3__45__cpo3endE - _ZN40_INTERNAL_a45cb8bf_4_k_cu_fd788a9b_179964cute7productE)
_ZN40_INTERNAL_a45cb8bf_4_k_cu_fd788a9b_179964cute7productE:
	.zero		1
	.type		_ZN40_INTERNAL_a45cb8bf_4_k_cu_fd788a9b_179964cuda3std3__45__cpo3endE,@object
	.size		_ZN40_INTERNAL_a45cb8bf_4_k_cu_fd788a9b_179964cuda3std3__45__cpo3endE,(_ZN40_INTERNAL_a45cb8bf_4_k_cu_fd788a9b_179964cuda3std3__419piecewise_constructE - _ZN40_INTERNAL_a45cb8bf_4_k_cu_fd788a9b_179964cuda3std3__45__cpo3endE)
_ZN40_INTERNAL_a45cb8bf_4_k_cu_fd788a9b_179964cuda3std3__45__cpo3endE:
	.zero		1
	.type		_ZN40_INTERNAL_a45cb8bf_4_k_cu_fd788a9b_179964cuda3std3__419piecewise_constructE,@object
	.size		_ZN40_INTERNAL_a45cb8bf_4_k_cu_fd788a9b_179964cuda3std3__419piecewise_constructE,(_ZN40_INTERNAL_a45cb8bf_4_k_cu_fd788a9b_179964cuda3std3__45__cpo4cendE - _ZN40_INTERNAL_a45cb8bf_4_k_cu_fd788a9b_179964cuda3std3__419piecewise_constructE)
_ZN40_INTERNAL_a45cb8bf_4_k_cu_fd788a9b_179964cuda3std3__419piecewise_constructE:
	.zero		1
	.type		_ZN40_INTERNAL_a45cb8bf_4_k_cu_fd788a9b_179964cuda3std3__45__cpo4cendE,@object
	.size		_ZN40_INTERNAL_a45cb8bf_4_k_cu_fd788a9b_179964cuda3std3__45__cpo4cendE,(_ZN40_INTERNAL_a45cb8bf_4_k_cu_fd788a9b_179964cuda3std6ranges3__45__cpo4swapE - _ZN40_INTERNAL_a45cb8bf_4_k_cu_fd788a9b_179964cuda3std3__45__cpo4cendE)
_ZN40_INTERNAL_a45cb8bf_4_k_cu_fd788a9b_179964cuda3std3__45__cpo4cendE:
	.zero		1
	.type		_ZN40_INTERNAL_a45cb8bf_4_k_cu_fd788a9b_179964cuda3std6ranges3__45__cpo4swapE,@object
	.size		_ZN40_INTERNAL_a45cb8bf_4_k_cu_fd788a9b_179964cuda3std6ranges3__45__cpo4swapE,(.L_8 - _ZN40_INTERNAL_a45cb8bf_4_k_cu_fd788a9b_179964cuda3std6ranges3__45__cpo4swapE)
_ZN40_INTERNAL_a45cb8bf_4_k_cu_fd788a9b_179964cuda3std6ranges3__45__cpo4swapE:
	.zero		1
.L_8:


//--------------------- .nv.constant0._ZN7cutlass13device_kernelINS_4gemm6kernel13GemmUniversalIN4cute5tupleIJiiiiEEENS1_10collective13CollectiveMmaINS1_34MainloopSm90TmaGmmaWarpSpecializedILi7ENS5_IJNS4_1CILi1EEESB_SB_EEENS1_35KernelTmaWarpSpecializedCooperativeEEENS5_IJNSA_ILi128EEESF_NSA_ILi64EEEEEENS_10bfloat16_tENS5_IJlSB_lEEESI_SJ_NS4_8TiledMMAINS4_8MMA_AtomIJNS4_4SM904GMMA28MMA_64x128x16_F32BF16BF16_SSILNSN_5MajorE0ELSP_0ELNSN_7ScaleInE1ELSQ_1EEEEEENS4_6LayoutINS5_IJNSA_ILi2EEESB_SB_EEENS5_IJSB_NSA_ILi0EEESW_EEEEENS5_IJNS4_10UnderscoreESZ_SZ_EEEEENS4_13SM90_TMA_LOADENS4_14ComposedLayoutINS4_7SwizzleILi3ELi4ELi3EEENS4_18smem_ptr_flag_bitsILi16EEENST_INS5_IJNSA_ILi8EEESG_EEENS5_IJSG_SB_EEEEEEEvNS4_8identityES12_S1C_vS1D_EENS_8epilogue10collective6detail29Sm90TmaWarpSpecializedAdapterINS1G_15DefaultEpilogueISI_SJ_SJ_NS1F_6thread17LinearCombinationISI_Li1EffLNS1K_9ScaleType4KindE0ELNS_15FloatRoundStyleE2ESI_EENS1_15EpilogueDefaultEEEEEvvEEEEvNT_6ParamsE --------------------------
	.section	.nv.constant0._ZN7cutlass13device_kernelINS_4gemm6kernel13GemmUniversalIN4cute5tupleIJiiiiEEENS1_10collective13CollectiveMmaINS1_34MainloopSm90TmaGmmaWarpSpecializedILi7ENS5_IJNS4_1CILi1EEESB_SB_EEENS1_35KernelTmaWarpSpecializedCooperativeEEENS5_IJNSA_ILi128EEESF_NSA_ILi64EEEEEENS_10bfloat16_tENS5_IJlSB_lEEESI_SJ_NS4_8TiledMMAINS4_8MMA_AtomIJNS4_4SM904GMMA28MMA_64x128x16_F32BF16BF16_SSILNSN_5MajorE0ELSP_0ELNSN_7ScaleInE1ELSQ_1EEEEEENS4_6LayoutINS5_IJNSA_ILi2EEESB_SB_EEENS5_IJSB_NSA_ILi0EEESW_EEEEENS5_IJNS4_10UnderscoreESZ_SZ_EEEEENS4_13SM90_TMA_LOADENS4_14ComposedLayoutINS4_7SwizzleILi3ELi4ELi3EEENS4_18smem_ptr_flag_bitsILi16EEENST_INS5_IJNSA_ILi8EEESG_EEENS5_IJSG_SB_EEEEEEEvNS4_8identityES12_S1C_vS1D_EENS_8epilogue10collective6detail29Sm90TmaWarpSpecializedAdapterINS1G_15DefaultEpilogueISI_SJ_SJ_NS1F_6thread17LinearCombinationISI_Li1EffLNS1K_9ScaleType4KindE0ELNS_15FloatRoundStyleE2ESI_EENS1_15EpilogueDefaultEEEEEvvEEEEvNT_6ParamsE,"a",@progbits
	.sectionflags	@""
	.align	4
.nv.constant0._ZN7cutlass13device_kernelINS_4gemm6kernel13GemmUniversalIN4cute5tupleIJiiiiEEENS1_10collective13CollectiveMmaINS1_34MainloopSm90TmaGmmaWarpSpecializedILi7ENS5_IJNS4_1CILi1EEESB_SB_EEENS1_35KernelTmaWarpSpecializedCooperativeEEENS5_IJNSA_ILi128EEESF_NSA_ILi64EEEEEENS_10bfloat16_tENS5_IJlSB_lEEESI_SJ_NS4_8TiledMMAINS4_8MMA_AtomIJNS4_4SM904GMMA28MMA_64x128x16_F32BF16BF16_SSILNSN_5MajorE0ELSP_0ELNSN_7ScaleInE1ELSQ_1EEEEEENS4_6LayoutINS5_IJNSA_ILi2EEESB_SB_EEENS5_IJSB_NSA_ILi0EEESW_EEEEENS5_IJNS4_10UnderscoreESZ_SZ_EEEEENS4_13SM90_TMA_LOADENS4_14ComposedLayoutINS4_7SwizzleILi3ELi4ELi3EEENS4_18smem_ptr_flag_bitsILi16EEENST_INS5_IJNSA_ILi8EEESG_EEENS5_IJSG_SB_EEEEEEEvNS4_8identityES12_S1C_vS1D_EENS_8epilogue10collective6detail29Sm90TmaWarpSpecializedAdapterINS1G_15DefaultEpilogueISI_SJ_SJ_NS1F_6thread17LinearCombinationISI_Li1EffLNS1K_9ScaleType4KindE0ELNS_15FloatRoundStyleE2ESI_EENS1_15EpilogueDefaultEEEEEvvEEEEvNT_6ParamsE:
	.zero		1664


//--------------------- SYMBOLS --------------------------

	.type		.nv.reservedSmem.offset0,@object
	.size		.nv.reservedSmem.offset0,0x4
	.type		__assertfail,@function
